//
// Generated by NVIDIA NVVM Compiler
//
// Compiler Build ID: CL-36424714
// Cuda compilation tools, release 13.0, V13.0.88
// Based on NVVM 20.0.0
//

.version 9.0
.target sm_100
.address_size 64

	// .globl	mine_patterns
.extern .func  (.param .b32 func_retval0) vprintf
(
	.param .b64 vprintf_param_0,
	.param .b64 vprintf_param_1
)
;
.global .align 4 .b8 keccak_rho_offsets[96] = {1, 0, 0, 0, 3, 0, 0, 0, 6, 0, 0, 0, 10, 0, 0, 0, 15, 0, 0, 0, 21, 0, 0, 0, 28, 0, 0, 0, 36, 0, 0, 0, 45, 0, 0, 0, 55, 0, 0, 0, 2, 0, 0, 0, 14, 0, 0, 0, 27, 0, 0, 0, 41, 0, 0, 0, 56, 0, 0, 0, 8, 0, 0, 0, 25, 0, 0, 0, 43, 0, 0, 0, 62, 0, 0, 0, 18, 0, 0, 0, 39, 0, 0, 0, 61, 0, 0, 0, 20, 0, 0, 0, 44};
.global .align 4 .b8 keccak_pi[96] = {10, 0, 0, 0, 7, 0, 0, 0, 11, 0, 0, 0, 17, 0, 0, 0, 18, 0, 0, 0, 3, 0, 0, 0, 5, 0, 0, 0, 16, 0, 0, 0, 8, 0, 0, 0, 21, 0, 0, 0, 24, 0, 0, 0, 4, 0, 0, 0, 15, 0, 0, 0, 23, 0, 0, 0, 19, 0, 0, 0, 13, 0, 0, 0, 12, 0, 0, 0, 2, 0, 0, 0, 20, 0, 0, 0, 14, 0, 0, 0, 22, 0, 0, 0, 9, 0, 0, 0, 6, 0, 0, 0, 1};
.global .align 8 .b8 keccak_round_constants[192] = {1, 0, 0, 0, 0, 0, 0, 0, 130, 128, 0, 0, 0, 0, 0, 0, 138, 128, 0, 0, 0, 0, 0, 128, 0, 128, 0, 128, 0, 0, 0, 128, 139, 128, 0, 0, 0, 0, 0, 0, 1, 0, 0, 128, 0, 0, 0, 0, 129, 128, 0, 128, 0, 0, 0, 128, 9, 128, 0, 0, 0, 0, 0, 128, 138, 0, 0, 0, 0, 0, 0, 0, 136, 0, 0, 0, 0, 0, 0, 0, 9, 128, 0, 128, 0, 0, 0, 0, 10, 0, 0, 128, 0, 0, 0, 0, 139, 128, 0, 128, 0, 0, 0, 0, 139, 0, 0, 0, 0, 0, 0, 128, 137, 128, 0, 0, 0, 0, 0, 128, 3, 128, 0, 0, 0, 0, 0, 128, 2, 128, 0, 0, 0, 0, 0, 128, 128, 0, 0, 0, 0, 0, 0, 128, 10, 128, 0, 0, 0, 0, 0, 0, 10, 0, 0, 128, 0, 0, 0, 128, 129, 128, 0, 128, 0, 0, 0, 128, 128, 128, 0, 0, 0, 0, 0, 128, 1, 0, 0, 128, 0, 0, 0, 0, 8, 128, 0, 128, 0, 0, 0, 128};
.global .align 1 .b8 $str[23] = {72, 97, 115, 104, 32, 102, 111, 114, 32, 102, 105, 114, 115, 116, 32, 110, 111, 110, 99, 101, 58, 32};
.global .align 1 .b8 $str$1[5] = {37, 48, 50, 120};
.global .align 1 .b8 $str$2[2] = {10};

.visible .entry mine_patterns(
	.param .u64 .ptr .align 1 mine_patterns_param_0,
	.param .u64 .ptr .align 1 mine_patterns_param_1,
	.param .u64 .ptr .align 1 mine_patterns_param_2,
	.param .u64 .ptr .align 1 mine_patterns_param_3,
	.param .u64 .ptr .align 1 mine_patterns_param_4,
	.param .u32 mine_patterns_param_5,
	.param .u32 mine_patterns_param_6,
	.param .u32 mine_patterns_param_7,
	.param .u32 mine_patterns_param_8
)
{
	.local .align 16 .b8 	__local_depot0[48];
	.reg .b64 	%SP;
	.reg .b64 	%SPL;
	.reg .pred 	%p<18>;
	.reg .b16 	%rs<7>;
	.reg .b32 	%r<283>;
	.reg .b64 	%rd<252>;

	mov.u64 	%SPL, __local_depot0;
	cvta.local.u64 	%SP, %SPL;
	ld.param.u64 	%rd70, [mine_patterns_param_2];
	ld.param.u32 	%r10, [mine_patterns_param_7];
	ld.param.u32 	%r11, [mine_patterns_param_8];
	add.u64 	%rd1, %SPL, 0;
	mov.u32 	%r12, %ctaid.x;
	mov.u32 	%r13, %ntid.x;
	mov.u32 	%r14, %tid.x;
	mad.lo.s32 	%r1, %r12, %r13, %r14;
	setp.ge.s32 	%p3, %r1, %r11;
	@%p3 bra 	$L__BB0_18;
	cvt.s64.s32 	%rd2, %r10;
	setp.eq.s32 	%p4, %r10, 0;
	@%p4 bra 	$L__BB0_4;
	cvta.to.global.u64 	%rd3, %rd70;
	mov.b64 	%rd224, 0;
$L__BB0_3:
	add.s64 	%rd74, %rd3, %rd224;
	ld.global.u8 	%rs1, [%rd74];
	add.s64 	%rd75, %rd1, %rd224;
	st.local.u8 	[%rd75], %rs1;
	add.s64 	%rd224, %rd224, 1;
	setp.lt.u64 	%p5, %rd224, %rd2;
	@%p5 bra 	$L__BB0_3;
$L__BB0_4:
	cvt.s64.s32 	%rd79, %r1;
	add.s64 	%rd80, %rd1, %rd2;
	st.local.u8 	[%rd80], %rd79;
	shr.u64 	%rd81, %rd79, 56;
	st.local.u8 	[%rd80+7], %rd81;
	shr.u64 	%rd82, %rd79, 48;
	st.local.u8 	[%rd80+6], %rd82;
	shr.u64 	%rd83, %rd79, 40;
	st.local.u8 	[%rd80+5], %rd83;
	shr.u64 	%rd84, %rd79, 32;
	st.local.u8 	[%rd80+4], %rd84;
	shr.u64 	%rd85, %rd79, 24;
	st.local.u8 	[%rd80+3], %rd85;
	shr.u64 	%rd86, %rd79, 16;
	st.local.u8 	[%rd80+2], %rd86;
	shr.u64 	%rd87, %rd79, 8;
	st.local.u8 	[%rd80+1], %rd87;
	ld.local.v2.u64 	{%rd88, %rd249}, [%rd1];
	ld.local.v2.u64 	{%rd248, %rd247}, [%rd1+16];
	xor.b64  	%rd250, %rd88, 1;
	mov.b32 	%r280, 0;
	mov.b64 	%rd234, -9223372036854775808;
	mov.b64 	%rd226, 0;
	mov.u64 	%rd225, keccak_round_constants;
	mov.u64 	%rd227, %rd226;
	mov.u64 	%rd228, %rd226;
	mov.u64 	%rd229, %rd226;
	mov.u64 	%rd230, %rd226;
	mov.u64 	%rd231, %rd226;
	mov.u64 	%rd232, %rd226;
	mov.u64 	%rd233, %rd226;
	mov.u64 	%rd235, %rd226;
	mov.u64 	%rd236, %rd226;
	mov.u64 	%rd237, %rd226;
	mov.u64 	%rd238, %rd226;
	mov.u64 	%rd239, %rd226;
	mov.u64 	%rd240, %rd226;
	mov.u64 	%rd241, %rd226;
	mov.u64 	%rd242, %rd226;
	mov.u64 	%rd243, %rd226;
	mov.u64 	%rd244, %rd226;
	mov.u64 	%rd245, %rd226;
	mov.u64 	%rd246, %rd226;
$L__BB0_5:
	xor.b64  	%rd89, %rd245, %rd250;
	xor.b64  	%rd90, %rd89, %rd240;
	xor.b64  	%rd91, %rd90, %rd235;
	xor.b64  	%rd92, %rd91, %rd230;
	xor.b64  	%rd93, %rd244, %rd249;
	xor.b64  	%rd94, %rd93, %rd239;
	xor.b64  	%rd95, %rd94, %rd234;
	xor.b64  	%rd96, %rd95, %rd229;
	xor.b64  	%rd97, %rd243, %rd248;
	xor.b64  	%rd98, %rd97, %rd238;
	xor.b64  	%rd99, %rd98, %rd233;
	xor.b64  	%rd100, %rd99, %rd228;
	xor.b64  	%rd101, %rd242, %rd247;
	xor.b64  	%rd102, %rd101, %rd237;
	xor.b64  	%rd103, %rd102, %rd232;
	xor.b64  	%rd104, %rd103, %rd227;
	xor.b64  	%rd105, %rd241, %rd246;
	xor.b64  	%rd106, %rd105, %rd236;
	xor.b64  	%rd107, %rd106, %rd231;
	xor.b64  	%rd108, %rd107, %rd226;
	cvt.u32.u64 	%r18, %rd96;
	mov.b32 	%r39, 1;
	// begin inline asm
	shf.l.wrap.b32 %r16, %r18, %r18, %r39;
	// end inline asm
	cvt.u64.u32 	%rd109, %r16;
	xor.b64  	%rd110, %rd108, %rd109;
	xor.b64  	%rd36, %rd110, %rd250;
	cvt.u32.u64 	%r22, %rd100;
	// begin inline asm
	shf.l.wrap.b32 %r20, %r22, %r22, %r39;
	// end inline asm
	cvt.u64.u32 	%rd111, %r20;
	xor.b64  	%rd112, %rd92, %rd111;
	cvt.u32.u64 	%r26, %rd104;
	// begin inline asm
	shf.l.wrap.b32 %r24, %r26, %r26, %r39;
	// end inline asm
	cvt.u64.u32 	%rd113, %r24;
	xor.b64  	%rd114, %rd96, %rd113;
	cvt.u32.u64 	%r30, %rd108;
	// begin inline asm
	shf.l.wrap.b32 %r28, %r30, %r30, %r39;
	// end inline asm
	cvt.u64.u32 	%rd115, %r28;
	xor.b64  	%rd116, %rd100, %rd115;
	cvt.u32.u64 	%r34, %rd92;
	// begin inline asm
	shf.l.wrap.b32 %r32, %r34, %r34, %r39;
	// end inline asm
	cvt.u64.u32 	%rd117, %r32;
	xor.b64  	%rd118, %rd104, %rd117;
	cvt.u32.u64 	%r132, %rd112;
	cvt.u32.u64 	%r133, %rd249;
	xor.b32  	%r37, %r132, %r133;
	// begin inline asm
	shf.l.wrap.b32 %r36, %r37, %r37, %r39;
	// end inline asm
	cvt.u64.u32 	%rd119, %r36;
	cvt.u32.u64 	%r134, %rd110;
	cvt.u32.u64 	%r135, %rd240;
	xor.b32  	%r41, %r134, %r135;
	mov.b32 	%r43, 3;
	// begin inline asm
	shf.l.wrap.b32 %r40, %r41, %r41, %r43;
	// end inline asm
	cvt.u64.u32 	%rd120, %r40;
	cvt.u32.u64 	%r136, %rd114;
	cvt.u32.u64 	%r137, %rd243;
	xor.b32  	%r45, %r136, %r137;
	mov.b32 	%r47, 6;
	// begin inline asm
	shf.l.wrap.b32 %r44, %r45, %r45, %r47;
	// end inline asm
	cvt.u64.u32 	%rd121, %r44;
	cvt.u32.u64 	%r138, %rd239;
	xor.b32  	%r49, %r132, %r138;
	mov.b32 	%r51, 10;
	// begin inline asm
	shf.l.wrap.b32 %r48, %r49, %r49, %r51;
	// end inline asm
	cvt.u64.u32 	%rd122, %r48;
	cvt.u32.u64 	%r139, %rd233;
	xor.b32  	%r53, %r136, %r139;
	mov.b32 	%r55, 15;
	// begin inline asm
	shf.l.wrap.b32 %r52, %r53, %r53, %r55;
	// end inline asm
	cvt.u64.u32 	%rd123, %r52;
	cvt.u32.u64 	%r140, %rd116;
	cvt.u32.u64 	%r141, %rd232;
	xor.b32  	%r57, %r140, %r141;
	mov.b32 	%r59, 21;
	// begin inline asm
	shf.l.wrap.b32 %r56, %r57, %r57, %r59;
	// end inline asm
	cvt.u64.u32 	%rd124, %r56;
	cvt.u32.u64 	%r142, %rd247;
	xor.b32  	%r61, %r140, %r142;
	mov.b32 	%r63, 28;
	// begin inline asm
	shf.l.wrap.b32 %r60, %r61, %r61, %r63;
	// end inline asm
	cvt.u64.u32 	%rd125, %r60;
	cvt.u32.u64 	%r143, %rd245;
	xor.b32  	%r65, %r134, %r143;
	mov.b32 	%r67, 36;
	// begin inline asm
	shf.l.wrap.b32 %r64, %r65, %r65, %r67;
	// end inline asm
	cvt.u64.u32 	%rd126, %r64;
	cvt.u32.u64 	%r144, %rd234;
	xor.b32  	%r69, %r132, %r144;
	mov.b32 	%r71, 45;
	// begin inline asm
	shf.l.wrap.b32 %r68, %r69, %r69, %r71;
	// end inline asm
	cvt.u64.u32 	%rd127, %r68;
	cvt.u32.u64 	%r145, %rd242;
	xor.b32  	%r73, %r140, %r145;
	mov.b32 	%r75, 55;
	// begin inline asm
	shf.l.wrap.b32 %r72, %r73, %r73, %r75;
	// end inline asm
	cvt.u64.u32 	%rd128, %r72;
	cvt.u32.u64 	%r146, %rd229;
	xor.b32  	%r77, %r132, %r146;
	mov.b32 	%r79, 2;
	// begin inline asm
	shf.l.wrap.b32 %r76, %r77, %r77, %r79;
	// end inline asm
	cvt.u64.u32 	%rd129, %r76;
	cvt.u32.u64 	%r147, %rd118;
	cvt.u32.u64 	%r148, %rd226;
	xor.b32  	%r81, %r147, %r148;
	mov.b32 	%r83, 14;
	// begin inline asm
	shf.l.wrap.b32 %r80, %r81, %r81, %r83;
	// end inline asm
	cvt.u64.u32 	%rd130, %r80;
	cvt.u32.u64 	%r149, %rd246;
	xor.b32  	%r85, %r147, %r149;
	mov.b32 	%r87, 27;
	// begin inline asm
	shf.l.wrap.b32 %r84, %r85, %r85, %r87;
	// end inline asm
	cvt.u64.u32 	%rd131, %r84;
	cvt.u32.u64 	%r150, %rd235;
	xor.b32  	%r89, %r134, %r150;
	mov.b32 	%r91, 41;
	// begin inline asm
	shf.l.wrap.b32 %r88, %r89, %r89, %r91;
	// end inline asm
	cvt.u64.u32 	%rd132, %r88;
	cvt.u32.u64 	%r151, %rd227;
	xor.b32  	%r93, %r140, %r151;
	mov.b32 	%r95, 56;
	// begin inline asm
	shf.l.wrap.b32 %r92, %r93, %r93, %r95;
	// end inline asm
	cvt.u64.u32 	%rd133, %r92;
	cvt.u32.u64 	%r152, %rd231;
	xor.b32  	%r97, %r147, %r152;
	mov.b32 	%r99, 8;
	// begin inline asm
	shf.l.wrap.b32 %r96, %r97, %r97, %r99;
	// end inline asm
	cvt.u64.u32 	%rd134, %r96;
	cvt.u32.u64 	%r153, %rd237;
	xor.b32  	%r101, %r140, %r153;
	mov.b32 	%r103, 25;
	// begin inline asm
	shf.l.wrap.b32 %r100, %r101, %r101, %r103;
	// end inline asm
	cvt.u64.u32 	%rd135, %r100;
	cvt.u32.u64 	%r154, %rd238;
	xor.b32  	%r105, %r136, %r154;
	mov.b32 	%r107, 43;
	// begin inline asm
	shf.l.wrap.b32 %r104, %r105, %r105, %r107;
	// end inline asm
	cvt.u64.u32 	%rd136, %r104;
	cvt.u32.u64 	%r155, %rd248;
	xor.b32  	%r109, %r136, %r155;
	mov.b32 	%r111, 62;
	// begin inline asm
	shf.l.wrap.b32 %r108, %r109, %r109, %r111;
	// end inline asm
	cvt.u64.u32 	%rd137, %r108;
	cvt.u32.u64 	%r156, %rd230;
	xor.b32  	%r113, %r134, %r156;
	mov.b32 	%r115, 18;
	// begin inline asm
	shf.l.wrap.b32 %r112, %r113, %r113, %r115;
	// end inline asm
	cvt.u64.u32 	%rd138, %r112;
	cvt.u32.u64 	%r157, %rd236;
	xor.b32  	%r117, %r147, %r157;
	mov.b32 	%r119, 39;
	// begin inline asm
	shf.l.wrap.b32 %r116, %r117, %r117, %r119;
	// end inline asm
	cvt.u64.u32 	%rd139, %r116;
	cvt.u32.u64 	%r158, %rd228;
	xor.b32  	%r121, %r136, %r158;
	mov.b32 	%r123, 61;
	// begin inline asm
	shf.l.wrap.b32 %r120, %r121, %r121, %r123;
	// end inline asm
	cvt.u64.u32 	%rd140, %r120;
	cvt.u32.u64 	%r159, %rd241;
	xor.b32  	%r125, %r147, %r159;
	mov.b32 	%r127, 20;
	// begin inline asm
	shf.l.wrap.b32 %r124, %r125, %r125, %r127;
	// end inline asm
	cvt.u64.u32 	%rd141, %r124;
	cvt.u32.u64 	%r160, %rd244;
	xor.b32  	%r129, %r132, %r160;
	mov.b32 	%r131, 44;
	// begin inline asm
	shf.l.wrap.b32 %r128, %r129, %r129, %r131;
	// end inline asm
	cvt.u64.u32 	%rd142, %r128;
	not.b64 	%rd143, %rd142;
	and.b64  	%rd144, %rd136, %rd143;
	not.b64 	%rd145, %rd136;
	and.b64  	%rd146, %rd124, %rd145;
	xor.b64  	%rd249, %rd146, %rd142;
	not.b64 	%rd147, %rd124;
	and.b64  	%rd148, %rd130, %rd147;
	xor.b64  	%rd248, %rd148, %rd136;
	not.b64 	%rd149, %rd130;
	and.b64  	%rd150, %rd36, %rd149;
	xor.b64  	%rd247, %rd150, %rd124;
	not.b64 	%rd151, %rd36;
	and.b64  	%rd152, %rd142, %rd151;
	xor.b64  	%rd246, %rd152, %rd130;
	not.b64 	%rd153, %rd141;
	and.b64  	%rd154, %rd120, %rd153;
	xor.b64  	%rd245, %rd154, %rd125;
	not.b64 	%rd155, %rd120;
	and.b64  	%rd156, %rd127, %rd155;
	xor.b64  	%rd244, %rd156, %rd141;
	not.b64 	%rd157, %rd127;
	and.b64  	%rd158, %rd140, %rd157;
	xor.b64  	%rd243, %rd158, %rd120;
	not.b64 	%rd159, %rd140;
	and.b64  	%rd160, %rd125, %rd159;
	xor.b64  	%rd242, %rd160, %rd127;
	not.b64 	%rd161, %rd125;
	and.b64  	%rd162, %rd141, %rd161;
	xor.b64  	%rd241, %rd162, %rd140;
	not.b64 	%rd163, %rd121;
	and.b64  	%rd164, %rd135, %rd163;
	xor.b64  	%rd240, %rd164, %rd119;
	not.b64 	%rd165, %rd135;
	and.b64  	%rd166, %rd134, %rd165;
	xor.b64  	%rd239, %rd166, %rd121;
	not.b64 	%rd167, %rd134;
	and.b64  	%rd168, %rd138, %rd167;
	xor.b64  	%rd238, %rd168, %rd135;
	not.b64 	%rd169, %rd138;
	and.b64  	%rd170, %rd119, %rd169;
	xor.b64  	%rd237, %rd170, %rd134;
	not.b64 	%rd171, %rd119;
	and.b64  	%rd172, %rd121, %rd171;
	xor.b64  	%rd236, %rd172, %rd138;
	not.b64 	%rd173, %rd126;
	and.b64  	%rd174, %rd122, %rd173;
	xor.b64  	%rd235, %rd174, %rd131;
	not.b64 	%rd175, %rd122;
	and.b64  	%rd176, %rd123, %rd175;
	xor.b64  	%rd234, %rd176, %rd126;
	not.b64 	%rd177, %rd123;
	and.b64  	%rd178, %rd133, %rd177;
	xor.b64  	%rd233, %rd178, %rd122;
	not.b64 	%rd179, %rd133;
	and.b64  	%rd180, %rd131, %rd179;
	xor.b64  	%rd232, %rd180, %rd123;
	not.b64 	%rd181, %rd131;
	and.b64  	%rd182, %rd126, %rd181;
	xor.b64  	%rd231, %rd182, %rd133;
	not.b64 	%rd183, %rd128;
	and.b64  	%rd184, %rd139, %rd183;
	xor.b64  	%rd230, %rd184, %rd137;
	not.b64 	%rd185, %rd139;
	and.b64  	%rd186, %rd132, %rd185;
	xor.b64  	%rd229, %rd186, %rd128;
	not.b64 	%rd187, %rd132;
	and.b64  	%rd188, %rd129, %rd187;
	xor.b64  	%rd228, %rd188, %rd139;
	not.b64 	%rd189, %rd129;
	and.b64  	%rd190, %rd137, %rd189;
	xor.b64  	%rd227, %rd190, %rd132;
	not.b64 	%rd191, %rd137;
	and.b64  	%rd192, %rd128, %rd191;
	xor.b64  	%rd226, %rd192, %rd129;
	ld.global.nc.u64 	%rd193, [%rd225];
	xor.b64  	%rd194, %rd144, %rd193;
	xor.b64  	%rd250, %rd194, %rd36;
	add.s32 	%r280, %r280, 1;
	add.s64 	%rd225, %rd225, 8;
	setp.ne.s32 	%p6, %r280, 24;
	@%p6 bra 	$L__BB0_5;
	st.local.v2.u64 	[%rd1], {%rd250, %rd249};
	st.local.v2.u64 	[%rd1+16], {%rd248, %rd247};
	mov.u32 	%r161, %ctaid.x;
	mov.u32 	%r162, %ntid.x;
	mov.u32 	%r163, %tid.x;
	mad.lo.s32 	%r164, %r161, %r162, %r163;
	setp.ne.s32 	%p7, %r164, 0;
	@%p7 bra 	$L__BB0_8;
	add.u64 	%rd195, %SP, 32;
	add.u64 	%rd196, %SPL, 32;
	shr.u64 	%rd197, %rd36, 56;
	shr.u64 	%rd198, %rd36, 48;
	cvt.u32.u64 	%r165, %rd198;
	shr.u64 	%rd199, %rd36, 40;
	cvt.u32.u64 	%r166, %rd199;
	{ .reg .b32 tmp; mov.b64 {tmp, %r167}, %rd36; }
	cvt.u32.u64 	%r168, %rd247;
	shr.u32 	%r169, %r168, 24;
	shr.u32 	%r170, %r168, 16;
	shr.u32 	%r171, %r168, 8;
	shr.u64 	%rd200, %rd248, 24;
	cvt.u32.u64 	%r172, %rd248;
	shr.u32 	%r173, %r172, 16;
	shr.u32 	%r174, %r172, 8;
	shr.u64 	%rd201, %rd249, 24;
	cvt.u32.u64 	%r175, %rd249;
	shr.u32 	%r176, %r175, 16;
	shr.u32 	%r177, %r175, 8;
	shr.u64 	%rd202, %rd250, 56;
	shr.u64 	%rd203, %rd250, 48;
	cvt.u32.u64 	%r178, %rd203;
	shr.u64 	%rd204, %rd250, 40;
	cvt.u32.u64 	%r179, %rd204;
	{ .reg .b32 tmp; mov.b64 {tmp, %r180}, %rd250; }
	cvt.u32.u64 	%r181, %rd250;
	shr.u32 	%r182, %r181, 24;
	shr.u32 	%r183, %r181, 16;
	shr.u32 	%r184, %r181, 8;
	mov.u64 	%rd205, $str;
	cvta.global.u64 	%rd206, %rd205;
	{ // callseq 0, 0
	.param .b64 param0;
	st.param.b64 	[param0], %rd206;
	.param .b64 param1;
	st.param.b64 	[param1], 0;
	.param .b32 retval0;
	call.uni (retval0), 
	vprintf, 
	(
	param0, 
	param1
	);
	ld.param.b32 	%r185, [retval0];
	} // callseq 0
	and.b32  	%r187, %r181, 255;
	st.local.u32 	[%rd196], %r187;
	mov.u64 	%rd207, $str$1;
	cvta.global.u64 	%rd208, %rd207;
	{ // callseq 1, 0
	.param .b64 param0;
	st.param.b64 	[param0], %rd208;
	.param .b64 param1;
	st.param.b64 	[param1], %rd195;
	.param .b32 retval0;
	call.uni (retval0), 
	vprintf, 
	(
	param0, 
	param1
	);
	ld.param.b32 	%r188, [retval0];
	} // callseq 1
	and.b32  	%r190, %r184, 255;
	st.local.u32 	[%rd196], %r190;
	{ // callseq 2, 0
	.param .b64 param0;
	st.param.b64 	[param0], %rd208;
	.param .b64 param1;
	st.param.b64 	[param1], %rd195;
	.param .b32 retval0;
	call.uni (retval0), 
	vprintf, 
	(
	param0, 
	param1
	);
	ld.param.b32 	%r191, [retval0];
	} // callseq 2
	and.b32  	%r193, %r183, 255;
	st.local.u32 	[%rd196], %r193;
	{ // callseq 3, 0
	.param .b64 param0;
	st.param.b64 	[param0], %rd208;
	.param .b64 param1;
	st.param.b64 	[param1], %rd195;
	.param .b32 retval0;
	call.uni (retval0), 
	vprintf, 
	(
	param0, 
	param1
	);
	ld.param.b32 	%r194, [retval0];
	} // callseq 3
	st.local.u32 	[%rd196], %r182;
	{ // callseq 4, 0
	.param .b64 param0;
	st.param.b64 	[param0], %rd208;
	.param .b64 param1;
	st.param.b64 	[param1], %rd195;
	.param .b32 retval0;
	call.uni (retval0), 
	vprintf, 
	(
	param0, 
	param1
	);
	ld.param.b32 	%r196, [retval0];
	} // callseq 4
	and.b32  	%r198, %r180, 255;
	st.local.u32 	[%rd196], %r198;
	{ // callseq 5, 0
	.param .b64 param0;
	st.param.b64 	[param0], %rd208;
	.param .b64 param1;
	st.param.b64 	[param1], %rd195;
	.param .b32 retval0;
	call.uni (retval0), 
	vprintf, 
	(
	param0, 
	param1
	);
	ld.param.b32 	%r199, [retval0];
	} // callseq 5
	and.b32  	%r201, %r179, 255;
	st.local.u32 	[%rd196], %r201;
	{ // callseq 6, 0
	.param .b64 param0;
	st.param.b64 	[param0], %rd208;
	.param .b64 param1;
	st.param.b64 	[param1], %rd195;
	.param .b32 retval0;
	call.uni (retval0), 
	vprintf, 
	(
	param0, 
	param1
	);
	ld.param.b32 	%r202, [retval0];
	} // callseq 6
	and.b32  	%r204, %r178, 255;
	st.local.u32 	[%rd196], %r204;
	{ // callseq 7, 0
	.param .b64 param0;
	st.param.b64 	[param0], %rd208;
	.param .b64 param1;
	st.param.b64 	[param1], %rd195;
	.param .b32 retval0;
	call.uni (retval0), 
	vprintf, 
	(
	param0, 
	param1
	);
	ld.param.b32 	%r205, [retval0];
	} // callseq 7
	st.local.u32 	[%rd196], %rd202;
	{ // callseq 8, 0
	.param .b64 param0;
	st.param.b64 	[param0], %rd208;
	.param .b64 param1;
	st.param.b64 	[param1], %rd195;
	.param .b32 retval0;
	call.uni (retval0), 
	vprintf, 
	(
	param0, 
	param1
	);
	ld.param.b32 	%r207, [retval0];
	} // callseq 8
	and.b32  	%r209, %r175, 255;
	st.local.u32 	[%rd196], %r209;
	{ // callseq 9, 0
	.param .b64 param0;
	st.param.b64 	[param0], %rd208;
	.param .b64 param1;
	st.param.b64 	[param1], %rd195;
	.param .b32 retval0;
	call.uni (retval0), 
	vprintf, 
	(
	param0, 
	param1
	);
	ld.param.b32 	%r210, [retval0];
	} // callseq 9
	and.b32  	%r212, %r177, 255;
	st.local.u32 	[%rd196], %r212;
	{ // callseq 10, 0
	.param .b64 param0;
	st.param.b64 	[param0], %rd208;
	.param .b64 param1;
	st.param.b64 	[param1], %rd195;
	.param .b32 retval0;
	call.uni (retval0), 
	vprintf, 
	(
	param0, 
	param1
	);
	ld.param.b32 	%r213, [retval0];
	} // callseq 10
	and.b32  	%r215, %r176, 255;
	st.local.u32 	[%rd196], %r215;
	{ // callseq 11, 0
	.param .b64 param0;
	st.param.b64 	[param0], %rd208;
	.param .b64 param1;
	st.param.b64 	[param1], %rd195;
	.param .b32 retval0;
	call.uni (retval0), 
	vprintf, 
	(
	param0, 
	param1
	);
	ld.param.b32 	%r216, [retval0];
	} // callseq 11
	st.local.u32 	[%rd196], %rd201;
	{ // callseq 12, 0
	.param .b64 param0;
	st.param.b64 	[param0], %rd208;
	.param .b64 param1;
	st.param.b64 	[param1], %rd195;
	.param .b32 retval0;
	call.uni (retval0), 
	vprintf, 
	(
	param0, 
	param1
	);
	ld.param.b32 	%r218, [retval0];
	} // callseq 12
	mov.b32 	%r220, 0;
	st.local.u32 	[%rd196], %r220;
	{ // callseq 13, 0
	.param .b64 param0;
	st.param.b64 	[param0], %rd208;
	.param .b64 param1;
	st.param.b64 	[param1], %rd195;
	.param .b32 retval0;
	call.uni (retval0), 
	vprintf, 
	(
	param0, 
	param1
	);
	ld.param.b32 	%r221, [retval0];
	} // callseq 13
	st.local.u32 	[%rd196], %r220;
	{ // callseq 14, 0
	.param .b64 param0;
	st.param.b64 	[param0], %rd208;
	.param .b64 param1;
	st.param.b64 	[param1], %rd195;
	.param .b32 retval0;
	call.uni (retval0), 
	vprintf, 
	(
	param0, 
	param1
	);
	ld.param.b32 	%r223, [retval0];
	} // callseq 14
	st.local.u32 	[%rd196], %r220;
	{ // callseq 15, 0
	.param .b64 param0;
	st.param.b64 	[param0], %rd208;
	.param .b64 param1;
	st.param.b64 	[param1], %rd195;
	.param .b32 retval0;
	call.uni (retval0), 
	vprintf, 
	(
	param0, 
	param1
	);
	ld.param.b32 	%r225, [retval0];
	} // callseq 15
	st.local.u32 	[%rd196], %r220;
	{ // callseq 16, 0
	.param .b64 param0;
	st.param.b64 	[param0], %rd208;
	.param .b64 param1;
	st.param.b64 	[param1], %rd195;
	.param .b32 retval0;
	call.uni (retval0), 
	vprintf, 
	(
	param0, 
	param1
	);
	ld.param.b32 	%r227, [retval0];
	} // callseq 16
	and.b32  	%r229, %r172, 255;
	st.local.u32 	[%rd196], %r229;
	{ // callseq 17, 0
	.param .b64 param0;
	st.param.b64 	[param0], %rd208;
	.param .b64 param1;
	st.param.b64 	[param1], %rd195;
	.param .b32 retval0;
	call.uni (retval0), 
	vprintf, 
	(
	param0, 
	param1
	);
	ld.param.b32 	%r230, [retval0];
	} // callseq 17
	and.b32  	%r232, %r174, 255;
	st.local.u32 	[%rd196], %r232;
	{ // callseq 18, 0
	.param .b64 param0;
	st.param.b64 	[param0], %rd208;
	.param .b64 param1;
	st.param.b64 	[param1], %rd195;
	.param .b32 retval0;
	call.uni (retval0), 
	vprintf, 
	(
	param0, 
	param1
	);
	ld.param.b32 	%r233, [retval0];
	} // callseq 18
	and.b32  	%r235, %r173, 255;
	st.local.u32 	[%rd196], %r235;
	{ // callseq 19, 0
	.param .b64 param0;
	st.param.b64 	[param0], %rd208;
	.param .b64 param1;
	st.param.b64 	[param1], %rd195;
	.param .b32 retval0;
	call.uni (retval0), 
	vprintf, 
	(
	param0, 
	param1
	);
	ld.param.b32 	%r236, [retval0];
	} // callseq 19
	st.local.u32 	[%rd196], %rd200;
	{ // callseq 20, 0
	.param .b64 param0;
	st.param.b64 	[param0], %rd208;
	.param .b64 param1;
	st.param.b64 	[param1], %rd195;
	.param .b32 retval0;
	call.uni (retval0), 
	vprintf, 
	(
	param0, 
	param1
	);
	ld.param.b32 	%r238, [retval0];
	} // callseq 20
	st.local.u32 	[%rd196], %r220;
	{ // callseq 21, 0
	.param .b64 param0;
	st.param.b64 	[param0], %rd208;
	.param .b64 param1;
	st.param.b64 	[param1], %rd195;
	.param .b32 retval0;
	call.uni (retval0), 
	vprintf, 
	(
	param0, 
	param1
	);
	ld.param.b32 	%r240, [retval0];
	} // callseq 21
	st.local.u32 	[%rd196], %r220;
	{ // callseq 22, 0
	.param .b64 param0;
	st.param.b64 	[param0], %rd208;
	.param .b64 param1;
	st.param.b64 	[param1], %rd195;
	.param .b32 retval0;
	call.uni (retval0), 
	vprintf, 
	(
	param0, 
	param1
	);
	ld.param.b32 	%r242, [retval0];
	} // callseq 22
	st.local.u32 	[%rd196], %r220;
	{ // callseq 23, 0
	.param .b64 param0;
	st.param.b64 	[param0], %rd208;
	.param .b64 param1;
	st.param.b64 	[param1], %rd195;
	.param .b32 retval0;
	call.uni (retval0), 
	vprintf, 
	(
	param0, 
	param1
	);
	ld.param.b32 	%r244, [retval0];
	} // callseq 23
	st.local.u32 	[%rd196], %r220;
	{ // callseq 24, 0
	.param .b64 param0;
	st.param.b64 	[param0], %rd208;
	.param .b64 param1;
	st.param.b64 	[param1], %rd195;
	.param .b32 retval0;
	call.uni (retval0), 
	vprintf, 
	(
	param0, 
	param1
	);
	ld.param.b32 	%r246, [retval0];
	} // callseq 24
	and.b32  	%r248, %r168, 255;
	st.local.u32 	[%rd196], %r248;
	{ // callseq 25, 0
	.param .b64 param0;
	st.param.b64 	[param0], %rd208;
	.param .b64 param1;
	st.param.b64 	[param1], %rd195;
	.param .b32 retval0;
	call.uni (retval0), 
	vprintf, 
	(
	param0, 
	param1
	);
	ld.param.b32 	%r249, [retval0];
	} // callseq 25
	and.b32  	%r251, %r171, 255;
	st.local.u32 	[%rd196], %r251;
	{ // callseq 26, 0
	.param .b64 param0;
	st.param.b64 	[param0], %rd208;
	.param .b64 param1;
	st.param.b64 	[param1], %rd195;
	.param .b32 retval0;
	call.uni (retval0), 
	vprintf, 
	(
	param0, 
	param1
	);
	ld.param.b32 	%r252, [retval0];
	} // callseq 26
	and.b32  	%r254, %r170, 255;
	st.local.u32 	[%rd196], %r254;
	{ // callseq 27, 0
	.param .b64 param0;
	st.param.b64 	[param0], %rd208;
	.param .b64 param1;
	st.param.b64 	[param1], %rd195;
	.param .b32 retval0;
	call.uni (retval0), 
	vprintf, 
	(
	param0, 
	param1
	);
	ld.param.b32 	%r255, [retval0];
	} // callseq 27
	st.local.u32 	[%rd196], %r169;
	{ // callseq 28, 0
	.param .b64 param0;
	st.param.b64 	[param0], %rd208;
	.param .b64 param1;
	st.param.b64 	[param1], %rd195;
	.param .b32 retval0;
	call.uni (retval0), 
	vprintf, 
	(
	param0, 
	param1
	);
	ld.param.b32 	%r257, [retval0];
	} // callseq 28
	and.b32  	%r259, %r167, 255;
	st.local.u32 	[%rd196], %r259;
	{ // callseq 29, 0
	.param .b64 param0;
	st.param.b64 	[param0], %rd208;
	.param .b64 param1;
	st.param.b64 	[param1], %rd195;
	.param .b32 retval0;
	call.uni (retval0), 
	vprintf, 
	(
	param0, 
	param1
	);
	ld.param.b32 	%r260, [retval0];
	} // callseq 29
	and.b32  	%r262, %r166, 255;
	st.local.u32 	[%rd196], %r262;
	{ // callseq 30, 0
	.param .b64 param0;
	st.param.b64 	[param0], %rd208;
	.param .b64 param1;
	st.param.b64 	[param1], %rd195;
	.param .b32 retval0;
	call.uni (retval0), 
	vprintf, 
	(
	param0, 
	param1
	);
	ld.param.b32 	%r263, [retval0];
	} // callseq 30
	and.b32  	%r265, %r165, 255;
	st.local.u32 	[%rd196], %r265;
	{ // callseq 31, 0
	.param .b64 param0;
	st.param.b64 	[param0], %rd208;
	.param .b64 param1;
	st.param.b64 	[param1], %rd195;
	.param .b32 retval0;
	call.uni (retval0), 
	vprintf, 
	(
	param0, 
	param1
	);
	ld.param.b32 	%r266, [retval0];
	} // callseq 31
	st.local.u32 	[%rd196], %rd197;
	{ // callseq 32, 0
	.param .b64 param0;
	st.param.b64 	[param0], %rd208;
	.param .b64 param1;
	st.param.b64 	[param1], %rd195;
	.param .b32 retval0;
	call.uni (retval0), 
	vprintf, 
	(
	param0, 
	param1
	);
	ld.param.b32 	%r268, [retval0];
	} // callseq 32
	mov.u64 	%rd209, $str$2;
	cvta.global.u64 	%rd210, %rd209;
	{ // callseq 33, 0
	.param .b64 param0;
	st.param.b64 	[param0], %rd210;
	.param .b64 param1;
	st.param.b64 	[param1], 0;
	.param .b32 retval0;
	call.uni (retval0), 
	vprintf, 
	(
	param0, 
	param1
	);
	ld.param.b32 	%r270, [retval0];
	} // callseq 33
$L__BB0_8:
	ld.param.u32 	%r275, [mine_patterns_param_5];
	setp.lt.s32 	%p9, %r275, 1;
	mov.pred 	%p17, 0;
	@%p9 bra 	$L__BB0_11;
	ld.param.u64 	%rd221, [mine_patterns_param_0];
	cvta.to.global.u64 	%rd63, %rd221;
	mov.b32 	%r281, 0;
	ld.param.u32 	%r276, [mine_patterns_param_5];
$L__BB0_10:
	cvt.u64.u32 	%rd211, %r281;
	add.s64 	%rd212, %rd1, %rd211;
	ld.local.u8 	%rs2, [%rd212];
	add.s64 	%rd213, %rd63, %rd211;
	ld.global.u8 	%rs3, [%rd213];
	setp.ne.s16 	%p17, %rs2, %rs3;
	setp.eq.s16 	%p10, %rs2, %rs3;
	add.s32 	%r281, %r281, 1;
	setp.ne.s32 	%p11, %r281, %r276;
	and.pred  	%p12, %p10, %p11;
	@%p12 bra 	$L__BB0_10;
$L__BB0_11:
	ld.param.u32 	%r277, [mine_patterns_param_6];
	setp.lt.s32 	%p13, %r277, 1;
	@%p13 bra 	$L__BB0_15;
	ld.param.u64 	%rd222, [mine_patterns_param_1];
	cvta.to.global.u64 	%rd64, %rd222;
	mov.b32 	%r282, 0;
	ld.param.u32 	%r278, [mine_patterns_param_6];
	bra.uni 	$L__BB0_14;
$L__BB0_13:
	ld.param.u32 	%r279, [mine_patterns_param_6];
	add.s32 	%r282, %r282, 1;
	setp.eq.s32 	%p15, %r282, %r279;
	@%p15 bra 	$L__BB0_15;
$L__BB0_14:
	sub.s32 	%r274, %r282, %r278;
	cvt.s64.s32 	%rd214, %r274;
	add.s64 	%rd215, %rd1, %rd214;
	ld.local.u8 	%rs4, [%rd215+32];
	cvt.u64.u32 	%rd216, %r282;
	add.s64 	%rd217, %rd64, %rd216;
	ld.global.u8 	%rs5, [%rd217];
	setp.eq.s16 	%p14, %rs4, %rs5;
	@%p14 bra 	$L__BB0_13;
	bra.uni 	$L__BB0_18;
$L__BB0_15:
	@%p17 bra 	$L__BB0_18;
	ld.param.u64 	%rd223, [mine_patterns_param_4];
	cvta.to.global.u64 	%rd65, %rd223;
	mov.b64 	%rd251, 0;
$L__BB0_17:
	add.s64 	%rd219, %rd1, %rd251;
	ld.local.u8 	%rs6, [%rd219];
	add.s64 	%rd220, %rd65, %rd251;
	st.global.u8 	[%rd220], %rs6;
	add.s64 	%rd67, %rd251, 1;
	setp.lt.u64 	%p16, %rd251, 31;
	mov.u64 	%rd251, %rd67;
	@%p16 bra 	$L__BB0_17;
$L__BB0_18:
	ret;

}


// ===== COMPILED SASS (sm_100) =====

	.target	sm_100

	.elftype	@"ET_EXEC"


//--------------------- .note.nv.tkinfo           --------------------------
	.section	.note.nv.tkinfo,"",@"SHT_NOTE"
	.sectionflags	@"SHF_NOTE_NV_TKINFO"
	.tkinfo
        /*0018*/ 	.word	0x00000002
        /*0030*/ 	.string	""
        /*0030*/ 	.string	"ptxas"
        /*0030*/ 	.string	"Cuda compilation tools, release 13.0, V13.0.88"
        /*0030*/ 	.string	"Build cuda_13.0.r13.0/compiler.36424714_0"
        /*0030*/ 	.string	"-arch sm_100 -m 64 "



//--------------------- .note.nv.cuinfo           --------------------------
	.section	.note.nv.cuinfo,"",@"SHT_NOTE"
	.sectionflags	@"SHF_NOTE_NV_CUINFO"
        /*0018*/ 	.short	0x0002
        /*001a*/ 	.short	0x0064
        /*001c*/ 	.short	0x0082
	.zero		2


//--------------------- .nv.info                  --------------------------
	.section	.nv.info,"",@"SHT_CUDA_INFO"
	.align	4


	//----- nvinfo : EIATTR_REGCOUNT
	.align		4
        /*0000*/ 	.byte	0x04, 0x2f
        /*0002*/ 	.short	(.L_7 - .L_6)
	.align		4
.L_6:
        /*0004*/ 	.word	index@(mine_patterns)
        /*0008*/ 	.word	0x00000030


	//----- nvinfo : EIATTR_FRAME_SIZE
	.align		4
.L_7:
        /*000c*/ 	.byte	0x04, 0x11
        /*000e*/ 	.short	(.L_9 - .L_8)
	.align		4
.L_8:
        /*0010*/ 	.word	index@(mine_patterns)
        /*0014*/ 	.word	0x00000030


	//----- nvinfo : EIATTR_MIN_STACK_SIZE
	.align		4
.L_9:
        /*0018*/ 	.byte	0x04, 0x12
        /*001a*/ 	.short	(.L_11 - .L_10)
	.align		4
.L_10:
        /*001c*/ 	.word	index@(mine_patterns)
        /*0020*/ 	.word	0x00000030
.L_11:


//--------------------- .nv.compat                --------------------------
	.section	.nv.compat,"",@"SHT_CUDA_COMPAT_INFO"
	.align	4
        /*0000*/ 	.byte	0x02, 0x09, 0x00, 0x00, 0x02, 0x02, 0x01, 0x00, 0x02, 0x05, 0x05, 0x00, 0x03, 0x07, 0x01, 0x01
        /*0010*/ 	.byte	0x02, 0x03, 0x00, 0x00, 0x02, 0x06, 0x01, 0x00, 0x04, 0x0b, 0x08, 0x00, 0x09, 0x00, 0x00, 0x00
        /*0020*/ 	.byte	0x00, 0x00, 0x00, 0x00


//--------------------- .nv.info.mine_patterns    --------------------------
	.section	.nv.info.mine_patterns,"",@"SHT_CUDA_INFO"
	.sectionflags	@""
	.align	4


	//----- nvinfo : EIATTR_CUDA_API_VERSION
	.align		4
        /*0000*/ 	.byte	0x04, 0x37
        /*0002*/ 	.short	(.L_13 - .L_12)
.L_12:
        /*0004*/ 	.word	0x00000082


	//----- nvinfo : EIATTR_KPARAM_INFO
	.align		4
.L_13:
        /*0008*/ 	.byte	0x04, 0x17
        /*000a*/ 	.short	(.L_15 - .L_14)
.L_14:
        /*000c*/ 	.word	0x00000000
        /*0010*/ 	.short	0x0008
        /*0012*/ 	.short	0x0034
        /*0014*/ 	.byte	0x00, 0xf0, 0x11, 0x00


	//----- nvinfo : EIATTR_KPARAM_INFO
	.align		4
.L_15:
        /*0018*/ 	.byte	0x04, 0x17
        /*001a*/ 	.short	(.L_17 - .L_16)
.L_16:
        /*001c*/ 	.word	0x00000000
        /*0020*/ 	.short	0x0007
        /*0022*/ 	.short	0x0030
        /*0024*/ 	.byte	0x00, 0xf0, 0x11, 0x00


	//----- nvinfo : EIATTR_KPARAM_INFO
	.align		4
.L_17:
        /*0028*/ 	.byte	0x04, 0x17
        /*002a*/ 	.short	(.L_19 - .L_18)
.L_18:
        /*002c*/ 	.word	0x00000000
        /*0030*/ 	.short	0x0006
        /*0032*/ 	.short	0x002c
        /*0034*/ 	.byte	0x00, 0xf0, 0x11, 0x00


	//----- nvinfo : EIATTR_KPARAM_INFO
	.align		4
.L_19:
        /*0038*/ 	.byte	0x04, 0x17
        /*003a*/ 	.short	(.L_21 - .L_20)
.L_20:
        /*003c*/ 	.word	0x00000000
        /*0040*/ 	.short	0x0005
        /*0042*/ 	.short	0x0028
        /*0044*/ 	.byte	0x00, 0xf0, 0x11, 0x00


	//----- nvinfo : EIATTR_KPARAM_INFO
	.align		4
.L_21:
        /*0048*/ 	.byte	0x04, 0x17
        /*004a*/ 	.short	(.L_23 - .L_22)
.L_22:
        /*004c*/ 	.word	0x00000000
        /*0050*/ 	.short	0x0004
        /*0052*/ 	.short	0x0020
        /*0054*/ 	.byte	0x00, 0xf5, 0x21, 0x00


	//----- nvinfo : EIATTR_KPARAM_INFO
	.align		4
.L_23:
        /*0058*/ 	.byte	0x04, 0x17
        /*005a*/ 	.short	(.L_25 - .L_24)
.L_24:
        /*005c*/ 	.word	0x00000000
        /*0060*/ 	.short	0x0003
        /*0062*/ 	.short	0x0018
        /*0064*/ 	.byte	0x00, 0xf5, 0x21, 0x00


	//----- nvinfo : EIATTR_KPARAM_INFO
	.align		4
.L_25:
        /*0068*/ 	.byte	0x04, 0x17
        /*006a*/ 	.short	(.L_27 - .L_26)
.L_26:
        /*006c*/ 	.word	0x00000000
        /*0070*/ 	.short	0x0002
        /*0072*/ 	.short	0x0010
        /*0074*/ 	.byte	0x00, 0xf5, 0x21, 0x00


	//----- nvinfo : EIATTR_KPARAM_INFO
	.align		4
.L_27:
        /*0078*/ 	.byte	0x04, 0x17
        /*007a*/ 	.short	(.L_29 - .L_28)
.L_28:
        /*007c*/ 	.word	0x00000000
        /*0080*/ 	.short	0x0001
        /*0082*/ 	.short	0x0008
        /*0084*/ 	.byte	0x00, 0xf5, 0x21, 0x00


	//----- nvinfo : EIATTR_KPARAM_INFO
	.align		4
.L_29:
        /*0088*/ 	.byte	0x04, 0x17
        /*008a*/ 	.short	(.L_31 - .L_30)
.L_30:
        /*008c*/ 	.word	0x00000000
        /*0090*/ 	.short	0x0000
        /*0092*/ 	.short	0x0000
        /*0094*/ 	.byte	0x00, 0xf5, 0x21, 0x00


	//----- nvinfo : EIATTR_SPARSE_MMA_MASK
	.align		4
.L_31:
        /*0098*/ 	.byte	0x03, 0x50
        /*009a*/ 	.short	0x0000


	//----- nvinfo : EIATTR_MAXREG_COUNT
	.align		4
        /*009c*/ 	.byte	0x03, 0x1b
        /*009e*/ 	.short	0x00ff


	//----- nvinfo : EIATTR_EXTERNS
	.align		4
        /*00a0*/ 	.byte	0x04, 0x0f
        /*00a2*/ 	.short	(.L_33 - .L_32)


	//   ....[0]....
	.align		4
.L_32:
        /*00a4*/ 	.word	index@(vprintf)


	//----- nvinfo : EIATTR_MERCURY_ISA_VERSION
	.align		4
.L_33:
        /*00a8*/ 	.byte	0x03, 0x5f
        /*00aa*/ 	.short	0x0101


	//----- nvinfo : EIATTR_VRC_CTA_INIT_COUNT
	.align		4
        /*00ac*/ 	.byte	0x02, 0x4a
	.zero		1
	.zero		1


	//----- nvinfo : EIATTR_SYSCALL_OFFSETS
	.align		4
        /*00b0*/ 	.byte	0x04, 0x46
        /*00b2*/ 	.short	(.L_35 - .L_34)


	//   ....[0]....
.L_34:
        /*00b4*/ 	.word	0x00001120


	//   ....[1]....
        /*00b8*/ 	.word	0x000011d0


	//   ....[2]....
        /*00bc*/ 	.word	0x00001270


	//   ....[3]....
        /*00c0*/ 	.word	0x00001310


	//   ....[4]....
        /*00c4*/ 	.word	0x000013a0


	//   ....[5]....
        /*00c8*/ 	.word	0x00001440


	//   ....[6]....
        /*00cc*/ 	.word	0x000014e0


	//   ....[7]....
        /*00d0*/ 	.word	0x00001580


	//   ....[8]....
        /*00d4*/ 	.word	0x00001610


	//   ....[9]....
        /*00d8*/ 	.word	0x000016b0


	//   ....[10]....
        /*00dc*/ 	.word	0x00001750


	//   ....[11]....
        /*00e0*/ 	.word	0x000017f0


	//   ....[12]....
        /*00e4*/ 	.word	0x00001880


	//   ....[13]....
        /*00e8*/ 	.word	0x00001910


	//   ....[14]....
        /*00ec*/ 	.word	0x000019a0


	//   ....[15]....
        /*00f0*/ 	.word	0x00001a30


	//   ....[16]....
        /*00f4*/ 	.word	0x00001ac0


	//   ....[17]....
        /*00f8*/ 	.word	0x00001b60


	//   ....[18]....
        /*00fc*/ 	.word	0x00001c00


	//   ....[19]....
        /*0100*/ 	.word	0x00001ca0


	//   ....[20]....
        /*0104*/ 	.word	0x00001d30


	//   ....[21]....
        /*0108*/ 	.word	0x00001dc0


	//   ....[22]....
        /*010c*/ 	.word	0x00001e50


	//   ....[23]....
        /*0110*/ 	.word	0x00001ee0


	//   ....[24]....
        /*0114*/ 	.word	0x00001f70


	//   ....[25]....
        /*0118*/ 	.word	0x00002010


	//   ....[26]....
        /*011c*/ 	.word	0x000020b0


	//   ....[27]....
        /*0120*/ 	.word	0x00002150


	//   ....[28]....
        /*0124*/ 	.word	0x000021e0


	//   ....[29]....
        /*0128*/ 	.word	0x00002280


	//   ....[30]....
        /*012c*/ 	.word	0x00002320


	//   ....[31]....
        /*0130*/ 	.word	0x000023c0


	//   ....[32]....
        /*0134*/ 	.word	0x00002450


	//   ....[33]....
        /*0138*/ 	.word	0x000024c0


	//----- nvinfo : EIATTR_EXIT_INSTR_OFFSETS
	.align		4
.L_35:
        /*013c*/ 	.byte	0x04, 0x1c
        /*013e*/ 	.short	(.L_37 - .L_36)


	//   ....[0]....
.L_36:
        /*0140*/ 	.word	0x00000090


	//   ....[1]....
        /*0144*/ 	.word	0x000026c0


	//   ....[2]....
        /*0148*/ 	.word	0x000026f0


	//   ....[3]....
        /*014c*/ 	.word	0x00002b10


	//----- nvinfo : EIATTR_CRS_STACK_SIZE
	.align		4
.L_37:
        /*0150*/ 	.byte	0x04, 0x1e
        /*0152*/ 	.short	(.L_39 - .L_38)
.L_38:
        /*0154*/ 	.word	0x00000000


	//----- nvinfo : EIATTR_CBANK_PARAM_SIZE
	.align		4
.L_39:
        /*0158*/ 	.byte	0x03, 0x19
        /*015a*/ 	.short	0x0038


	//----- nvinfo : EIATTR_PARAM_CBANK
	.align		4
        /*015c*/ 	.byte	0x04, 0x0a
        /*015e*/ 	.short	(.L_41 - .L_40)
	.align		4
.L_40:
        /*0160*/ 	.word	index@(.nv.constant0.mine_patterns)
        /*0164*/ 	.short	0x0380
        /*0166*/ 	.short	0x0038


	//----- nvinfo : EIATTR_SW_WAR
	.align		4
.L_41:
        /*0168*/ 	.byte	0x04, 0x36
        /*016a*/ 	.short	(.L_43 - .L_42)
.L_42:
        /*016c*/ 	.word	0x00000008
.L_43:


//--------------------- .nv.callgraph             --------------------------
	.section	.nv.callgraph,"",@"SHT_CUDA_CALLGRAPH"
	.align	4
	.sectionentsize	8
	.align		4
        /*0000*/ 	.word	0x00000000
	.align		4
        /*0004*/ 	.word	0xffffffff
	.align		4
        /*0008*/ 	.word	index@(mine_patterns)
	.align		4
        /*000c*/ 	.word	index@(vprintf)
	.align		4
        /*0010*/ 	.word	0x00000000
	.align		4
        /*0014*/ 	.word	0xfffffffe
	.align		4
        /*0018*/ 	.word	0x00000000
	.align		4
        /*001c*/ 	.word	0xfffffffd
	.align		4
        /*0020*/ 	.word	0x00000000
	.align		4
        /*0024*/ 	.word	0xfffffffc


//--------------------- .nv.constant4             --------------------------
	.section	.nv.constant4,"a",@progbits
	.align	8
	.align		8
.nv.constant4:
        /*0000*/ 	.dword	vprintf
	.align		8
        /*0008*/ 	.dword	keccak_rho_offsets
	.align		8
        /*0010*/ 	.dword	keccak_pi
	.align		8
        /*0018*/ 	.dword	keccak_round_constants
	.align		8
        /*0020*/ 	.dword	$str
	.align		8
        /*0028*/ 	.dword	$str$1
	.align		8
        /*0030*/ 	.dword	$str$2


//--------------------- .text.mine_patterns       --------------------------
	.section	.text.mine_patterns,"ax",@progbits
	.align	128
        .global         mine_patterns
        .type           mine_patterns,@function
        .size           mine_patterns,(.L_x_44 - mine_patterns)
        .other          mine_patterns,@"STO_CUDA_ENTRY STV_DEFAULT"
mine_patterns:
.text.mine_patterns:
[----:B------:R-:W0:Y:S01]  /*0000*/  LDC R1, c[0x0][0x37c] ;  /* 0x0000df00ff017b82 */ /* 0x000e220000000800 */
[----:B------:R-:W1:Y:S01]  /*0010*/  S2R R3, SR_TID.X ;  /* 0x0000000000037919 */ /* 0x000e620000002100 */
[----:B------:R-:W2:Y:S06]  /*0020*/  LDCU UR38, c[0x0][0x2fc] ;  /* 0x00005f80ff2677ac */ /* 0x000eac0008000800 */
[----:B------:R-:W1:Y:S01]  /*0030*/  S2UR UR11, SR_CTAID.X ;  /* 0x00000000000b79c3 */ /* 0x000e620000002500 */
[----:B0-----:R-:W-:Y:S01]  /*0040*/  VIADD R1, R1, 0xffffffd0 ;  /* 0xffffffd001017836 */ /* 0x001fe20000000000 */
[----:B------:R-:W0:Y:S06]  /*0050*/  LDCU UR4, c[0x0][0x3b4] ;  /* 0x00007680ff0477ac */ /* 0x000e2c0008000800 */
[----:B------:R-:W1:Y:S02]  /*0060*/  LDC R2, c[0x0][0x360] ;  /* 0x0000d800ff027b82 */ /* 0x000e640000000800 */
[----:B-1----:R-:W-:-:S05]  /*0070*/  IMAD R2, R2, UR11, R3 ;  /* 0x0000000b02027c24 */ /* 0x002fca000f8e0203 */
[----:B0-----:R-:W-:-:S13]  /*0080*/  ISETP.GE.AND P0, PT, R2, UR4, PT ;  /* 0x0000000402007c0c */ /* 0x001fda000bf06270 */
[----:B--2---:R-:W-:Y:S05]  /*0090*/  @P0 EXIT ;  /* 0x000000000000094d */ /* 0x004fea0003800000 */
[----:B------:R-:W0:Y:S01]  /*00a0*/  LDC R3, c[0x0][0x3b0] ;  /* 0x0000ec00ff037b82 */ /* 0x000e220000000800 */
[----:B------:R-:W1:Y:S07]  /*00b0*/  LDCU.64 UR36, c[0x0][0x358] ;  /* 0x00006b00ff2477ac */ /* 0x000e6e0008000a00 */
[----:B------:R-:W2:Y:S01]  /*00c0*/  LDC R30, c[0x0][0x2f8] ;  /* 0x0000be00ff1e7b82 */ /* 0x000ea20000000800 */
[----:B0-----:R-:W-:-:S13]  /*00d0*/  ISETP.NE.AND P0, PT, R3, RZ, PT ;  /* 0x000000ff0300720c */ /* 0x001fda0003f05270 */
[----:B-12---:R-:W-:Y:S05]  /*00e0*/  @!P0 BRA `(.L_x_0) ;  /* 0x0000000400048947 */ /* 0x006fea0003800000 */
[----:B------:R-:W-:Y:S01]  /*00f0*/  ISETP.GT.U32.AND P0, PT, R3, RZ, PT ;  /* 0x000000ff0300720c */ /* 0x000fe20003f04070 */
[----:B------:R-:W-:Y:S01]  /*0100*/  IMAD.MOV.U32 R0, RZ, RZ, RZ ;  /* 0x000000ffff007224 */ /* 0x000fe200078e00ff */
[----:B------:R-:W-:Y:S01]  /*0110*/  SHF.R.S32.HI R10, RZ, 0x1f, R3 ;  /* 0x0000001fff0a7819 */ /* 0x000fe20000011403 */
[----:B------:R-:W-:-:S03]  /*0120*/  IMAD.MOV.U32 R15, RZ, RZ, RZ ;  /* 0x000000ffff0f7224 */ /* 0x000fc600078e00ff */
[----:B------:R-:W-:-:S13]  /*0130*/  ISETP.GT.U32.AND.EX P0, PT, R10, RZ, PT, P0 ;  /* 0x000000ff0a00720c */ /* 0x000fda0003f04100 */
[----:B------:R-:W0:Y:S02]  /*0140*/  @!P0 LDC.64 R4, c[0x0][0x390] ;  /* 0x0000e400ff048b82 */ /* 0x000e240000000a00 */
[----:B0-----:R-:W-:-:S05]  /*0150*/  @!P0 IADD3 R4, P1, PT, R0, R4, RZ ;  /* 0x0000000400048210 */ /* 0x001fca0007f3e0ff */
[----:B------:R-:W-:-:S05]  /*0160*/  @!P0 IMAD.X R5, R15, 0x1, R5, P1 ;  /* 0x000000010f058824 */ /* 0x000fca00008e0605 */
[----:B------:R-:W2:Y:S01]  /*0170*/  @!P0 LDG.E.U8 R4, desc[UR36][R4.64] ;  /* 0x0000002404048981 */ /* 0x000ea2000c1e1100 */
[----:B------:R-:W-:Y:S02]  /*0180*/  @!P0 IMAD.IADD R7, R1, 0x1, R0 ;  /* 0x0000000101078824 */ /* 0x000fe400078e0200 */
[----:B------:R-:W-:Y:S02]  /*0190*/  @!P0 IMAD.MOV.U32 R0, RZ, RZ, 0x1 ;  /* 0x00000001ff008424 */ /* 0x000fe400078e00ff */
[----:B------:R-:W-:-:S03]  /*01a0*/  @!P0 IMAD.MOV.U32 R15, RZ, RZ, RZ ;  /* 0x000000ffff0f8224 */ /* 0x000fc600078e00ff */
[----:B------:R-:W-:Y:S02]  /*01b0*/  IADD3 R6, P3, PT, -R0, R3, RZ ;  /* 0x0000000300067210 */ /* 0x000fe40007f7e1ff */
[----:B------:R-:W-:Y:S02]  /*01c0*/  ISETP.GT.U32.AND P2, PT, R3, R0, PT ;  /* 0x000000000300720c */ /* 0x000fe40003f44070 */
[----:B------:R-:W-:Y:S01]  /*01d0*/  ISETP.LE.U32.AND P1, PT, R6, 0x3, PT ;  /* 0x000000030600780c */ /* 0x000fe20003f23070 */
[C---:B------:R-:W-:Y:S01]  /*01e0*/  IMAD.X R6, R10.reuse, 0x1, ~R15, P3 ;  /* 0x000000010a067824 */ /* 0x040fe200018e0e0f */
[----:B------:R-:W-:-:S04]  /*01f0*/  ISETP.GT.U32.AND.EX P2, PT, R10, R15, PT, P2 ;  /* 0x0000000f0a00720c */ /* 0x000fc80003f44120 */
[----:B------:R-:W-:Y:S01]  /*0200*/  ISETP.LE.U32.OR.EX P1, PT, R6, RZ, !P2, P1 ;  /* 0x000000ff0600720c */ /* 0x000fe20005723510 */
[----:B--2---:R0:W-:-:S12]  /*0210*/  @!P0 STL.U8 [R7], R4 ;  /* 0x0000000407008387 */ /* 0x0041d80000100000 */
[----:B------:R-:W-:Y:S05]  /*0220*/  @P1 BRA `(.L_x_1) ;  /* 0x0000000000501947 */ /* 0x000fea0003800000 */
[----:B------:R-:W-:Y:S01]  /*0230*/  IADD3 R11, P1, PT, R3, -0x3, RZ ;  /* 0xfffffffd030b7810 */ /* 0x000fe20007f3e0ff */
[----:B------:R-:W1:Y:S01]  /*0240*/  LDCU.64 UR4, c[0x0][0x390] ;  /* 0x00007200ff0477ac */ /* 0x000e620008000a00 */
[----:B------:R-:W-:Y:S02]  /*0250*/  PLOP3.LUT P0, PT, PT, PT, PT, 0x8, 0x80 ;  /* 0x000000000080781c */ /* 0x000fe40003f0e170 */
[----:B------:R-:W-:-:S11]  /*0260*/  IADD3.X R12, PT, PT, R10, -0x1, RZ, P1, !PT ;  /* 0xffffffff0a0c7810 */ /* 0x000fd60000ffe4ff */
.L_x_2:
[----:B01----:R-:W-:-:S04]  /*0270*/  IADD3 R4, P1, PT, R0, UR4, RZ ;  /* 0x0000000400047c10 */ /* 0x003fc8000ff3e0ff */
[----:B------:R-:W-:-:S05]  /*0280*/  IADD3.X R5, PT, PT, R15, UR5, RZ, P1, !PT ;  /* 0x000000050f057c10 */ /* 0x000fca0008ffe4ff */
[----:B--2---:R-:W2:Y:S04]  /*0290*/  LDG.E.U8 R6, desc[UR36][R4.64] ;  /* 0x0000002404067981 */ /* 0x004ea8000c1e1100 */
[----:B------:R-:W3:Y:S04]  /*02a0*/  LDG.E.U8 R7, desc[UR36][R4.64+0x1] ;  /* 0x0000012404077981 */ /* 0x000ee8000c1e1100 */
[----:B------:R-:W4:Y:S04]  /*02b0*/  LDG.E.U8 R8, desc[UR36][R4.64+0x2] ;  /* 0x0000022404087981 */ /* 0x000f28000c1e1100 */
[----:B------:R-:W5:Y:S01]  /*02c0*/  LDG.E.U8 R9, desc[UR36][R4.64+0x3] ;  /* 0x0000032404097981 */ /* 0x000f62000c1e1100 */
[----:B------:R-:W-:Y:S01]  /*02d0*/  IMAD.IADD R13, R1, 0x1, R0 ;  /* 0x00000001010d7824 */ /* 0x000fe200078e0200 */
[----:B------:R-:W-:-:S05]  /*02e0*/  IADD3 R0, P1, PT, R0, 0x4, RZ ;  /* 0x0000000400007810 */ /* 0x000fca0007f3e0ff */
[----:B------:R-:W-:Y:S01]  /*02f0*/  IMAD.X R15, RZ, RZ, R15, P1 ;  /* 0x000000ffff0f7224 */ /* 0x000fe200008e060f */
[----:B------:R-:W-:-:S04]  /*0300*/  ISETP.GE.U32.AND P1, PT, R0, R11, PT ;  /* 0x0000000b0000720c */ /* 0x000fc80003f26070 */
[----:B------:R-:W-:Y:S01]  /*0310*/  ISETP.GE.U32.AND.EX P1, PT, R15, R12, PT, P1 ;  /* 0x0000000c0f00720c */ /* 0x000fe20003f26110 */
[----:B--2---:R2:W-:Y:S04]  /*0320*/  STL.U8 [R13], R6 ;  /* 0x000000060d007387 */ /* 0x0045e80000100000 */
[----:B---3--:R2:W-:Y:S04]  /*0330*/  STL.U8 [R13+0x1], R7 ;  /* 0x000001070d007387 */ /* 0x0085e80000100000 */
[----:B----4-:R2:W-:Y:S04]  /*0340*/  STL.U8 [R13+0x2], R8 ;  /* 0x000002080d007387 */ /* 0x0105e80000100000 */
[----:B-----5:R2:W-:Y:S01]  /*0350*/  STL.U8 [R13+0x3], R9 ;  /* 0x000003090d007387 */ /* 0x0205e20000100000 */
[----:B------:R-:W-:Y:S05]  /*0360*/  @!P1 BRA `(.L_x_2) ;  /* 0xfffffffc00c09947 */ /* 0x000fea000383ffff */
.L_x_1:
[----:B0-----:R-:W-:Y:S02]  /*0370*/  IADD3 R4, P3, PT, -R0, R3, RZ ;  /* 0x0000000300047210 */ /* 0x001fe40007f7e1ff */
[----:B------:R-:W-:Y:S02]  /*0380*/  ISETP.GT.U32.AND P2, PT, R3, R0, PT ;  /* 0x000000000300720c */ /* 0x000fe40003f44070 */
[----:B------:R-:W-:Y:S01]  /*0390*/  ISETP.LE.U32.AND P1, PT, R4, 0x1, PT ;  /* 0x000000010400780c */ /* 0x000fe20003f23070 */
[C---:B------:R-:W-:Y:S01]  /*03a0*/  IMAD.X R4, R10.reuse, 0x1, ~R15, P3 ;  /* 0x000000010a047824 */ /* 0x040fe200018e0e0f */
[----:B------:R-:W-:-:S04]  /*03b0*/  ISETP.GT.U32.AND.EX P2, PT, R10, R15, PT, P2 ;  /* 0x0000000f0a00720c */ /* 0x000fc80003f44120 */
[----:B------:R-:W-:-:S13]  /*03c0*/  ISETP.LE.U32.OR.EX P1, PT, R4, RZ, !P2, P1 ;  /* 0x000000ff0400720c */ /* 0x000fda0005723510 */
[----:B--2---:R-:W0:Y:S01]  /*03d0*/  @!P1 LDC.64 R6, c[0x0][0x390] ;  /* 0x0000e400ff069b82 */ /* 0x004e220000000a00 */
[----:B------:R-:W-:Y:S01]  /*03e0*/  @!P1 IMAD.IADD R12, R1, 0x1, R0 ;  /* 0x00000001010c9824 */ /* 0x000fe200078e0200 */
[----:B------:R-:W-:Y:S02]  /*03f0*/  @!P1 PLOP3.LUT P0, PT, PT, PT, PT, 0x8, 0x80 ;  /* 0x000000000080981c */ /* 0x000fe40003f0e170 */
[C---:B0-----:R-:W-:Y:S02]  /*0400*/  @!P1 IADD3 R6, P3, PT, R0.reuse, R6, RZ ;  /* 0x0000000600069210 */ /* 0x041fe40007f7e0ff */
[----:B------:R-:W-:-:S03]  /*0410*/  @!P1 IADD3 R0, P2, PT, R0, 0x2, RZ ;  /* 0x0000000200009810 */ /* 0x000fc60007f5e0ff */
[----:B------:R-:W-:Y:S02]  /*0420*/  @!P1 IMAD.X R7, R15, 0x1, R7, P3 ;  /* 0x000000010f079824 */ /* 0x000fe400018e0607 */
[----:B------:R-:W-:Y:S01]  /*0430*/  @!P1 IMAD.X R15, RZ, RZ, R15, P2 ;  /* 0x000000ffff0f9224 */ /* 0x000fe200010e060f */
[C---:B------:R-:W-:Y:S02]  /*0440*/  ISETP.LT.U32.AND P2, PT, R0.reuse, R3, PT ;  /* 0x000000030000720c */ /* 0x040fe40003f41070 */
[----:B------:R-:W2:Y:S02]  /*0450*/  @!P1 LDG.E.U8 R8, desc[UR36][R6.64] ;  /* 0x0000002406089981 */ /* 0x000ea4000c1e1100 */
[----:B------:R-:W-:Y:S02]  /*0460*/  ISETP.LT.U32.OR.EX P0, PT, R15, R10, P0, P2 ;  /* 0x0000000a0f00720c */ /* 0x000fe40000701520 */
[----:B------:R-:W3:Y:S11]  /*0470*/  @!P1 LDG.E.U8 R9, desc[UR36][R6.64+0x1] ;  /* 0x0000012406099981 */ /* 0x000ef6000c1e1100 */
[----:B------:R-:W0:Y:S02]  /*0480*/  @P0 LDC.64 R4, c[0x0][0x390] ;  /* 0x0000e400ff040b82 */ /* 0x000e240000000a00 */
[----:B0-----:R-:W-:-:S05]  /*0490*/  @P0 IADD3 R4, P2, PT, R0, R4, RZ ;  /* 0x0000000400040210 */ /* 0x001fca0007f5e0ff */
[----:B------:R-:W-:-:S05]  /*04a0*/  @P0 IMAD.X R5, R15, 0x1, R5, P2 ;  /* 0x000000010f050824 */ /* 0x000fca00010e0605 */
[----:B------:R-:W4:Y:S01]  /*04b0*/  @P0 LDG.E.U8 R4, desc[UR36][R4.64] ;  /* 0x0000002404040981 */ /* 0x000f22000c1e1100 */
[----:B------:R-:W-:-:S03]  /*04c0*/  @P0 IMAD.IADD R11, R1, 0x1, R0 ;  /* 0x00000001010b0824 */ /* 0x000fc600078e0200 */
[----:B--2---:R0:W-:Y:S04]  /*04d0*/  @!P1 STL.U8 [R12], R8 ;  /* 0x000000080c009387 */ /* 0x0041e80000100000 */
[----:B---3--:R0:W-:Y:S04]  /*04e0*/  @!P1 STL.U8 [R12+0x1], R9 ;  /* 0x000001090c009387 */ /* 0x0081e80000100000 */
[----:B----4-:R0:W-:Y:S02]  /*04f0*/  @P0 STL.U8 [R11], R4 ;  /* 0x000000040b000387 */ /* 0x0101e40000100000 */
.L_x_0:
[----:B0-----:R-:W-:Y:S01]  /*0500*/  IMAD.IADD R9, R1, 0x1, R3 ;  /* 0x0000000101097824 */ /* 0x001fe200078e0203 */
[----:B------:R-:W-:Y:S02]  /*0510*/  SHF.R.S32.HI R3, RZ, 0x1f, R2 ;  /* 0x0000001fff037819 */ /* 0x000fe40000011402 */
[----:B------:R-:W-:Y:S01]  /*0520*/  CS2R R10, SRZ ;  /* 0x00000000000a7805 */ /* 0x000fe2000001ff00 */
[----:B------:R-:W-:Y:S01]  /*0530*/  IMAD.MOV.U32 R31, RZ, RZ, RZ ;  /* 0x000000ffff1f7224 */ /* 0x000fe200078e00ff */
[----:B------:R-:W-:Y:S02]  /*0540*/  CS2R R12, SRZ ;  /* 0x00000000000c7805 */ /* 0x000fe4000001ff00 */
[--C-:B------:R-:W-:Y:S01]  /*0550*/  SHF.R.U32.HI R8, RZ, 0x18, R3.reuse ;  /* 0x00000018ff087819 */ /* 0x100fe20000011603 */
[----:B------:R0:W-:Y:S01]  /*0560*/  STL.U8 [R9], R2 ;  /* 0x0000000209007387 */ /* 0x0001e20000100000 */
[--C-:B------:R-:W-:Y:S01]  /*0570*/  SHF.R.U32.HI R7, RZ, 0x10, R3.reuse ;  /* 0x00000010ff077819 */ /* 0x100fe20000011603 */
[----:B------:R-:W-:Y:S01]  /*0580*/  UMOV UR4, URZ ;  /* 0x000000ff00047c82 */ /* 0x000fe20008000000 */
[--C-:B------:R-:W-:Y:S01]  /*0590*/  SHF.R.U32.HI R6, RZ, 0x8, R3.reuse ;  /* 0x00000008ff067819 */ /* 0x100fe20000011603 */
[----:B------:R-:W-:Y:S01]  /*05a0*/  STL.U8 [R9+0x4], R3 ;  /* 0x0000040309007387 */ /* 0x000fe20000100000 */
[C-C-:B------:R-:W-:Y:S01]  /*05b0*/  SHF.R.U64 R5, R2.reuse, 0x18, R3.reuse ;  /* 0x0000001802057819 */ /* 0x140fe20000001203 */
[----:B------:R-:W-:Y:S01]  /*05c0*/  UMOV UR9, URZ ;  /* 0x000000ff00097c82 */ /* 0x000fe20008000000 */
[C-C-:B------:R-:W-:Y:S01]  /*05d0*/  SHF.R.U64 R4, R2.reuse, 0x10, R3.reuse ;  /* 0x0000001002047819 */ /* 0x140fe20000001203 */
[----:B------:R-:W-:Y:S01]  /*05e0*/  STL.U8 [R9+0x7], R8 ;  /* 0x0000070809007387 */ /* 0x000fe20000100000 */
[----:B------:R-:W-:Y:S01]  /*05f0*/  SHF.R.U64 R0, R2, 0x8, R3 ;  /* 0x0000000802007819 */ /* 0x000fe20000001203 */
[----:B------:R-:W-:Y:S01]  /*0600*/  UMOV UR8, URZ ;  /* 0x000000ff00087c82 */ /* 0x000fe20008000000 */
[----:B------:R-:W-:Y:S01]  /*0610*/  UMOV UR7, URZ ;  /* 0x000000ff00077c82 */ /* 0x000fe20008000000 */
[----:B------:R-:W-:Y:S01]  /*0620*/  STL.U8 [R9+0x6], R7 ;  /* 0x0000060709007387 */ /* 0x000fe20000100000 */
[----:B------:R-:W1:Y:S03]  /*0630*/  LDCU.64 UR12, c[0x4][0x18] ;  /* 0x01000300ff0c77ac */ /* 0x000e660008000a00 */
[----:B------:R-:W-:Y:S04]  /*0640*/  STL.U8 [R9+0x5], R6 ;  /* 0x0000050609007387 */ /* 0x000fe80000100000 */
[----:B------:R-:W-:Y:S04]  /*0650*/  STL.U8 [R9+0x3], R5 ;  /* 0x0000030509007387 */ /* 0x000fe80000100000 */
[----:B------:R2:W-:Y:S04]  /*0660*/  STL.U8 [R9+0x2], R4 ;  /* 0x0000020409007387 */ /* 0x0005e80000100000 */
[----:B------:R3:W-:Y:S04]  /*0670*/  STL.U8 [R9+0x1], R0 ;  /* 0x0000010009007387 */ /* 0x0007e80000100000 */
[----:B------:R4:W4:Y:S04]  /*0680*/  LDL.128 R16, [R1+0x10] ;  /* 0x0000100001107983 */ /* 0x0009280000100c00 */
[----:B------:R-:W4:Y:S04]  /*0690*/  LDL.64 R22, [R1] ;  /* 0x0000000001167983 */ /* 0x000f280000100a00 */
[----:B0-----:R0:W5:Y:S01]  /*06a0*/  LDL R2, [R1+0x8] ;  /* 0x0000080001027983 */ /* 0x0011620000100800 */
[----:B--2---:R-:W-:-:S02]  /*06b0*/  CS2R R4, SRZ ;  /* 0x0000000000047805 */ /* 0x004fc4000001ff00 */
[----:B------:R-:W-:Y:S01]  /*06c0*/  CS2R R6, SRZ ;  /* 0x0000000000067805 */ /* 0x000fe2000001ff00 */
[----:B------:R-:W-:Y:S01]  /*06d0*/  IMAD.MOV.U32 R3, RZ, RZ, RZ ;  /* 0x000000ffff037224 */ /* 0x000fe200078e00ff */
[----:B------:R-:W-:Y:S01]  /*06e0*/  CS2R R28, SRZ ;  /* 0x00000000001c7805 */ /* 0x000fe2000001ff00 */
[----:B---3--:R-:W-:Y:S01]  /*06f0*/  IMAD.MOV.U32 R0, RZ, RZ, RZ ;  /* 0x000000ffff007224 */ /* 0x008fe200078e00ff */
[----:B------:R-:W-:Y:S02]  /*0700*/  CS2R R14, SRZ ;  /* 0x00000000000e7805 */ /* 0x000fe4000001ff00 */
[----:B------:R-:W-:Y:S02]  /*0710*/  CS2R R20, SRZ ;  /* 0x0000000000147805 */ /* 0x000fe4000001ff00 */
[----:B------:R-:W-:Y:S02]  /*0720*/  CS2R R24, SRZ ;  /* 0x0000000000187805 */ /* 0x000fe4000001ff00 */
[----:B------:R-:W-:Y:S01]  /*0730*/  CS2R R26, SRZ ;  /* 0x00000000001a7805 */ /* 0x000fe2000001ff00 */
[----:B------:R-:W-:Y:S01]  /*0740*/  UMOV UR6, URZ ;  /* 0x000000ff00067c82 */ /* 0x000fe20008000000 */
[----:B------:R-:W-:Y:S01]  /*0750*/  UMOV UR5, URZ ;  /* 0x000000ff00057c82 */ /* 0x000fe20008000000 */
[----:B01--4-:R-:W-:-:S07]  /*0760*/  LOP3.LUT R17, R22, 0x1, RZ, 0x3c, !PT ;  /* 0x0000000116117812 */ /* 0x013fce00078e3cff */
.L_x_3:
[----:B------:R-:W-:Y:S01]  /*0770*/  LOP3.LUT R35, R13, R20, R28, 0x96, !PT ;  /* 0x000000140d237212 */ /* 0x000fe200078e961c */
[----:B------:R-:W-:Y:S01]  /*0780*/  IMAD.U32 R8, RZ, RZ, UR12 ;  /* 0x0000000cff087e24 */ /* 0x000fe2000f8e00ff */
[----:B------:R-:W-:Y:S02]  /*0790*/  LOP3.LUT R34, R15, R24, R16, 0x96, !PT ;  /* 0x000000180f227212 */ /* 0x000fe400078e9610 */
[----:B------:R-:W-:Y:S02]  /*07a0*/  LOP3.LUT R35, R4, R35, R7, 0x96, !PT ;  /* 0x0000002304237212 */ /* 0x000fe400078e9607 */
[----:B------:R-:W-:Y:S02]  /*07b0*/  LOP3.LUT R34, R3, R34, R12, 0x96, !PT ;  /* 0x0000002203227212 */ /* 0x000fe400078e960c */
[----:B------:R-:W-:Y:S02]  /*07c0*/  SHF.L.W.U32.HI R9, R35, 0x1, R35 ;  /* 0x0000000123097819 */ /* 0x000fe40000010e23 */
[----:B-----5:R-:W-:-:S02]  /*07d0*/  LOP3.LUT R33, R21, R26, R2, 0x96, !PT ;  /* 0x0000001a15217212 */ /* 0x020fc400078e9602 */
[----:B------:R-:W-:Y:S01]  /*07e0*/  LOP3.LUT R36, R34, R9, RZ, 0x3c, !PT ;  /* 0x0000000922247212 */ /* 0x000fe200078e3cff */
[----:B------:R-:W-:Y:S01]  /*07f0*/  IMAD.U32 R9, RZ, RZ, UR13 ;  /* 0x0000000dff097e24 */ /* 0x000fe2000f8e00ff */
[----:B------:R-:W-:Y:S02]  /*0800*/  LOP3.LUT R33, R0, R33, R5, 0x96, !PT ;  /* 0x0000002100217212 */ /* 0x000fe400078e9605 */
[----:B------:R-:W-:Y:S02]  /*0810*/  LOP3.LUT R38, R29, R25, R18, 0x96, !PT ;  /* 0x000000191d267212 */ /* 0x000fe400078e9612 */
[----:B------:R-:W-:Y:S01]  /*0820*/  LOP3.LUT R19, R36, R18, RZ, 0x3c, !PT ;  /* 0x0000001224137212 */ /* 0x000fe200078e3cff */
[----:B------:R-:W2:Y:S01]  /*0830*/  LDG.E.64.CONSTANT R8, desc[UR36][R8.64] ;  /* 0x0000002408087981 */ /* 0x000ea2000c1e9b00 */
[----:B------:R-:W-:-:S04]  /*0840*/  SHF.L.W.U32.HI R18, R33, 0x1, R33 ;  /* 0x0000000121127819 */ /* 0x000fc80000010e21 */
[----:B------:R-:W-:Y:S02]  /*0850*/  LOP3.LUT R18, R35, R18, RZ, 0x3c, !PT ;  /* 0x0000001223127212 */ /* 0x000fe400078e3cff */
[----:B------:R-:W-:Y:S02]  /*0860*/  LOP3.LUT R35, R14, R27, R17, 0x96, !PT ;  /* 0x0000001b0e237212 */ /* 0x000fe400078e9611 */
[----:B------:R-:W-:Y:S02]  /*0870*/  SHF.L.W.U32.HI R34, R34, 0x1, R34 ;  /* 0x0000000122227819 */ /* 0x000fe40000010e22 */
[----:B------:R-:W-:Y:S02]  /*0880*/  LOP3.LUT R35, R10, R35, R11, 0x96, !PT ;  /* 0x000000230a237212 */ /* 0x000fe400078e960b */
[----:B------:R-:W-:Y:S02]  /*0890*/  LOP3.LUT R38, R6, R38, R31, 0x96, !PT ;  /* 0x0000002606267212 */ /* 0x000fe400078e961f */
[----:B------:R-:W-:-:S02]  /*08a0*/  LOP3.LUT R32, R36, R25, RZ, 0x3c, !PT ;  /* 0x0000001924207212 */ /* 0x000fc400078e3cff */
[C---:B------:R-:W-:Y:S02]  /*08b0*/  LOP3.LUT R22, R36.reuse, R31, RZ, 0x3c, !PT ;  /* 0x0000001f24167212 */ /* 0x040fe400078e3cff */
[C---:B------:R-:W-:Y:S02]  /*08c0*/  LOP3.LUT R25, R35.reuse, R34, RZ, 0x3c, !PT ;  /* 0x0000002223197212 */ /* 0x040fe400078e3cff */
[----:B------:R-:W-:Y:S02]  /*08d0*/  LOP3.LUT R31, R36, R6, RZ, 0x3c, !PT ;  /* 0x00000006241f7212 */ /* 0x000fe400078e3cff */
[----:B------:R-:W-:Y:S02]  /*08e0*/  SHF.L.W.U32.HI R35, R35, 0x1, R35 ;  /* 0x0000000123237819 */ /* 0x000fe40000010e23 */
[C---:B------:R-:W-:Y:S02]  /*08f0*/  SHF.L.W.U32.HI R6, R38.reuse, 0x1, R38 ;  /* 0x0000000126067819 */ /* 0x040fe40000010e26 */
[----:B------:R-:W-:-:S02]  /*0900*/  LOP3.LUT R35, R38, R35, RZ, 0x3c, !PT ;  /* 0x0000002326237212 */ /* 0x000fc400078e3cff */
[----:B------:R-:W-:Y:S02]  /*0910*/  LOP3.LUT R33, R33, R6, RZ, 0x3c, !PT ;  /* 0x0000000621217212 */ /* 0x000fe400078e3cff */
[----:B------:R-:W-:Y:S02]  /*0920*/  LOP3.LUT R34, R25, R21, RZ, 0x3c, !PT ;  /* 0x0000001519227212 */ /* 0x000fe400078e3cff */
[----:B------:R-:W-:Y:S02]  /*0930*/  LOP3.LUT R20, R35, R20, RZ, 0x3c, !PT ;  /* 0x0000001423147212 */ /* 0x000fe400078e3cff */
[----:B------:R-:W-:Y:S02]  /*0940*/  LOP3.LUT R21, R25, R5, RZ, 0x3c, !PT ;  /* 0x0000000519157212 */ /* 0x000fe400078e3cff */
[----:B------:R-:W-:Y:S02]  /*0950*/  LOP3.LUT R14, R18, R14, RZ, 0x3c, !PT ;  /* 0x0000000e120e7212 */ /* 0x000fe400078e3cff */
[----:B------:R-:W-:-:S02]  /*0960*/  LOP3.LUT R3, R33, R3, RZ, 0x3c, !PT ;  /* 0x0000000321037212 */ /* 0x000fc400078e3cff */
[----:B------:R-:W-:Y:S02]  /*0970*/  LOP3.LUT R29, R36, R29, RZ, 0x3c, !PT ;  /* 0x0000001d241d7212 */ /* 0x000fe400078e3cff */
[----:B------:R-:W-:Y:S02]  /*0980*/  SHF.L.W.U32.HI R36, R20, 0x14, R20 ;  /* 0x0000001414247819 */ /* 0x000fe40000010e14 */
[----:B------:R-:W-:Y:S02]  /*0990*/  SHF.L.W.U32.HI R14, R14, 0x3, R14 ;  /* 0x000000030e0e7819 */ /* 0x000fe40000010e0e */
[----:B------:R-:W-:Y:S02]  /*09a0*/  SHF.L.W.U32.HI R19, R19, 0x1c, R19 ;  /* 0x0000001c13137819 */ /* 0x000fe40000010e13 */
[----:B------:R-:W-:Y:S02]  /*09b0*/  SHF.L.W.U32.HI R21, R21, 0xd, R21 ;  /* 0x0000000d15157819 */ /* 0x000fe40000010e15 */
[----:B------:R-:W-:-:S02]  /*09c0*/  SHF.L.W.U32.HI R20, R3, 0x1d, R3 ;  /* 0x0000001d03147819 */ /* 0x000fc40000010e03 */
[C---:B------:R-:W-:Y:S02]  /*09d0*/  LOP3.LUT R6, R25.reuse, R2, RZ, 0x3c, !PT ;  /* 0x0000000219067212 */ /* 0x040fe400078e3cff */
[----:B------:R-:W-:Y:S02]  /*09e0*/  LOP3.LUT R2, R25, R26, RZ, 0x3c, !PT ;  /* 0x0000001a19027212 */ /* 0x000fe400078e3cff */
[----:B------:R-:W-:Y:S02]  /*09f0*/  LOP3.LUT R5, R18, R27, RZ, 0x3c, !PT ;  /* 0x0000001b12057212 */ /* 0x000fe400078e3cff */
[----:B------:R-:W-:Y:S02]  /*0a00*/  LOP3.LUT R3, R33, R24, RZ, 0x3c, !PT ;  /* 0x0000001821037212 */ /* 0x000fe400078e3cff */
[----:B------:R-:W-:Y:S02]  /*0a10*/  LOP3.LUT R27, R19, R14, R36, 0xb4, !PT ;  /* 0x0000000e131b7212 */ /* 0x000fe400078eb424 */
[----:B------:R-:W-:-:S02]  /*0a20*/  LOP3.LUT R26, R36, R21, R14, 0xb4, !PT ;  /* 0x00000015241a7212 */ /* 0x000fc400078eb40e */
[----:B------:R-:W-:Y:S02]  /*0a30*/  LOP3.LUT R24, R14, R20, R21, 0xb4, !PT ;  /* 0x000000140e187212 */ /* 0x000fe400078eb415 */
[----:B------:R-:W-:Y:S02]  /*0a40*/  LOP3.LUT R14, R18, R10, RZ, 0x3c, !PT ;  /* 0x0000000a120e7212 */ /* 0x000fe400078e3cff */
[----:B------:R-:W-:Y:S02]  /*0a50*/  LOP3.LUT R7, R35, R7, RZ, 0x3c, !PT ;  /* 0x0000000723077212 */ /* 0x000fe400078e3cff */
[----:B------:R-:W-:Y:S02]  /*0a60*/  LOP3.LUT R0, R25, R0, RZ, 0x3c, !PT ;  /* 0x0000000019007212 */ /* 0x000fe400078e3cff */
[----:B------:R-:W-:Y:S02]  /*0a70*/  LOP3.LUT R25, R21, R19, R20, 0xb4, !PT ;  /* 0x0000001315197212 */ /* 0x000fe400078eb414 */
[----:B------:R-:W-:-:S02]  /*0a80*/  LOP3.LUT R20, R20, R36, R19, 0xb4, !PT ;  /* 0x0000002414147212 */ /* 0x000fc400078eb413 */
[----:B------:R-:W-:Y:S02]  /*0a90*/  SHF.L.W.U32.HI R6, R6, 0x1, R6 ;  /* 0x0000000106067819 */ /* 0x000fe40000010e06 */
[----:B------:R-:W-:Y:S02]  /*0aa0*/  SHF.L.W.U32.HI R10, R29, 0x19, R29 ;  /* 0x000000191d0a7819 */ /* 0x000fe40000010e1d */
[----:B------:R-:W-:Y:S02]  /*0ab0*/  SHF.L.W.U32.HI R3, R3, 0x6, R3 ;  /* 0x0000000603037819 */ /* 0x000fe40000010e03 */
[----:B------:R-:W-:Y:S02]  /*0ac0*/  SHF.L.W.U32.HI R7, R7, 0x8, R7 ;  /* 0x0000000807077819 */ /* 0x000fe40000010e07 */
[----:B------:R-:W-:Y:S02]  /*0ad0*/  SHF.L.W.U32.HI R36, R14, 0x12, R14 ;  /* 0x000000120e247819 */ /* 0x000fe40000010e0e */
[----:B------:R-:W-:-:S02]  /*0ae0*/  LOP3.LUT R38, R35, R13, RZ, 0x3c, !PT ;  /* 0x0000000d23267212 */ /* 0x000fc400078e3cff */
[C---:B------:R-:W-:Y:S02]  /*0af0*/  LOP3.LUT R16, R33.reuse, R16, RZ, 0x3c, !PT ;  /* 0x0000001021107212 */ /* 0x040fe400078e3cff */
[----:B------:R-:W-:Y:S02]  /*0b00*/  LOP3.LUT R11, R18, R11, RZ, 0x3c, !PT ;  /* 0x0000000b120b7212 */ /* 0x000fe400078e3cff */
[----:B------:R-:W-:Y:S02]  /*0b10*/  LOP3.LUT R19, R33, R15, RZ, 0x3c, !PT ;  /* 0x0000000f21137212 */ /* 0x000fe400078e3cff */
[----:B------:R-:W-:Y:S02]  /*0b20*/  LOP3.LUT R14, R6, R10, R3, 0xb4, !PT ;  /* 0x0000000a060e7212 */ /* 0x000fe400078eb403 */
[----:B------:R-:W-:Y:S02]  /*0b30*/  LOP3.LUT R21, R3, R7, R10, 0xb4, !PT ;  /* 0x0000000703157212 */ /* 0x000fe400078eb40a */
[----:B------:R-:W-:-:S02]  /*0b40*/  LOP3.LUT R29, R7, R6, R36, 0xb4, !PT ;  /* 0x00000006071d7212 */ /* 0x000fc400078eb424 */
[----:B------:R-:W-:Y:S02]  /*0b50*/  LOP3.LUT R13, R36, R3, R6, 0xb4, !PT ;  /* 0x00000003240d7212 */ /* 0x000fe400078eb406 */
[----:B------:R-:W-:Y:S02]  /*0b60*/  LOP3.LUT R15, R10, R36, R7, 0xb4, !PT ;  /* 0x000000240a0f7212 */ /* 0x000fe400078eb407 */
[----:B------:R-:W-:Y:S02]  /*0b70*/  SHF.L.W.U32.HI R32, R32, 0x17, R32 ;  /* 0x0000001720207819 */ /* 0x000fe40000010e20 */
[----:B------:R-:W-:Y:S02]  /*0b80*/  SHF.L.W.U32.HI R37, R16, 0x1e, R16 ;  /* 0x0000001e10257819 */ /* 0x000fe40000010e10 */
[----:B------:R-:W-:Y:S02]  /*0b90*/  SHF.L.W.U32.HI R3, R38, 0x7, R38 ;  /* 0x0000000726037819 */ /* 0x000fe40000010e26 */
[----:B------:R-:W-:-:S02]  /*0ba0*/  SHF.L.W.U32.HI R6, R11, 0x9, R11 ;  /* 0x000000090b067819 */ /* 0x000fc40000010e0b */
[----:B------:R-:W-:Y:S02]  /*0bb0*/  SHF.L.W.U32.HI R7, R0, 0x2, R0 ;  /* 0x0000000200077819 */ /* 0x000fe40000010e00 */
[----:B------:R-:W-:Y:S02]  /*0bc0*/  LOP3.LUT R28, R35, R28, RZ, 0x3c, !PT ;  /* 0x0000001c231c7212 */ /* 0x000fe400078e3cff */
[----:B------:R-:W-:Y:S02]  /*0bd0*/  LOP3.LUT R33, R33, R12, RZ, 0x3c, !PT ;  /* 0x0000000c21217212 */ /* 0x000fe400078e3cff */
[----:B------:R-:W-:Y:S02]  /*0be0*/  LOP3.LUT R10, R37, R3, R32, 0xb4, !PT ;  /* 0x00000003250a7212 */ /* 0x000fe400078eb420 */
[----:B------:R-:W-:Y:S02]  /*0bf0*/  LOP3.LUT R0, R32, R6, R3, 0xb4, !PT ;  /* 0x0000000620007212 */ /* 0x000fe400078eb403 */
[----:B------:R-:W-:-:S02]  /*0c00*/  LOP3.LUT R16, R35, R4, RZ, 0x3c, !PT ;  /* 0x0000000423107212 */ /* 0x000fc400078e3cff */
[----:B------:R-:W-:Y:S02]  /*0c10*/  LOP3.LUT R3, R3, R7, R6, 0xb4, !PT ;  /* 0x0000000703037212 */ /* 0x000fe400078eb406 */
[----:B------:R-:W-:Y:S02]  /*0c20*/  LOP3.LUT R6, R6, R37, R7, 0xb4, !PT ;  /* 0x0000002506067212 */ /* 0x000fe400078eb407 */
[----:B------:R-:W-:Y:S02]  /*0c30*/  LOP3.LUT R4, R7, R32, R37, 0xb4, !PT ;  /* 0x0000002007047212 */ /* 0x000fe400078eb425 */
[----:B------:R-:W-:Y:S02]  /*0c40*/  SHF.L.W.U32.HI R7, R5, 0x4, R5 ;  /* 0x0000000405077819 */ /* 0x000fe40000010e05 */
[----:B------:R-:W-:Y:S02]  /*0c50*/  SHF.L.W.U32.HI R12, R34, 0xa, R34 ;  /* 0x0000000a220c7819 */ /* 0x000fe40000010e22 */
[----:B------:R-:W-:-:S02]  /*0c60*/  SHF.L.W.U32.HI R28, R28, 0x1b, R28 ;  /* 0x0000001b1c1c7819 */ /* 0x000fc40000010e1c */
[----:B------:R-:W-:Y:S02]  /*0c70*/  SHF.L.W.U32.HI R33, R33, 0xf, R33 ;  /* 0x0000000f21217819 */ /* 0x000fe40000010e21 */
[----:B------:R-:W-:Y:S01]  /*0c80*/  SHF.L.W.U32.HI R32, R31, 0x18, R31 ;  /* 0x000000181f207819 */ /* 0x000fe20000010e1f */
[----:B------:R-:W-:Y:S01]  /*0c90*/  UIADD3 UR12, UP0, UPT, UR12, 0x8, URZ ;  /* 0x000000080c0c7890 */ /* 0x000fe2000ff1e0ff */
[----:B------:R-:W-:Y:S01]  /*0ca0*/  LOP3.LUT R11, R28, R12, R7, 0xb4, !PT ;  /* 0x0000000c1c0b7212 */ /* 0x000fe200078eb407 */
[----:B------:R-:W-:Y:S01]  /*0cb0*/  UIADD3 UR4, UPT, UPT, UR4, 0x1, URZ ;  /* 0x0000000104047890 */ /* 0x000fe2000fffe0ff */
[----:B------:R-:W-:Y:S01]  /*0cc0*/  LOP3.LUT R5, R7, R33, R12, 0xb4, !PT ;  /* 0x0000002107057212 */ /* 0x000fe200078eb40c */
[----:B------:R-:W-:Y:S01]  /*0cd0*/  ULOP3.LUT UR10, UR7, UR6, UR5, 0x96, !UPT ;  /* 0x00000006070a7292 */ /* 0x000fe2000f8e9605 */
[----:B------:R-:W-:Y:S02]  /*0ce0*/  LOP3.LUT R12, R12, R32, R33, 0xb4, !PT ;  /* 0x000000200c0c7212 */ /* 0x000fe400078eb421 */
[----:B------:R-:W-:-:S02]  /*0cf0*/  LOP3.LUT R31, R33, R28, R32, 0xb4, !PT ;  /* 0x0000001c211f7212 */ /* 0x000fc400078eb420 */
[----:B------:R-:W-:Y:S01]  /*0d00*/  SHF.L.W.U32.HI R33, R16, 0xe, R16 ;  /* 0x0000000e10217819 */ /* 0x000fe20000010e10 */
[----:B------:R-:W-:Y:S01]  /*0d10*/  UIADD3.X UR13, UPT, UPT, URZ, UR13, URZ, UP0, !UPT ;  /* 0x0000000dff0d7290 */ /* 0x000fe200087fe4ff */
[----:B------:R-:W-:Y:S01]  /*0d20*/  SHF.L.W.U32.HI R16, R22, 0x15, R22 ;  /* 0x0000001516107819 */ /* 0x000fe20000010e16 */
[----:B------:R-:W-:Y:S01]  /*0d30*/  UISETP.NE.AND UP0, UPT, UR4, 0x18, UPT ;  /* 0x000000180400788c */ /* 0x000fe2000bf05270 */
[----:B------:R-:W-:Y:S01]  /*0d40*/  SHF.L.W.U32.HI R19, R19, 0xb, R19 ;  /* 0x0000000b13137819 */ /* 0x000fe20000010e13 */
[----:B------:R-:W-:Y:S01]  /*0d50*/  ULOP3.LUT UR10, UR9, UR10, UR8, 0x96, !UPT ;  /* 0x0000000a090a7292 */ /* 0x000fe2000f8e9608 */
[----:B------:R-:W-:Y:S02]  /*0d60*/  LOP3.LUT R35, R33, R18, R17, 0x6, !PT ;  /* 0x0000001221237212 */ /* 0x000fe400078e0611 */
[----:B------:R-:W-:Y:S02]  /*0d70*/  SHF.L.W.U32.HI R22, R2, 0xc, R2 ;  /* 0x0000000c02167819 */ /* 0x000fe40000010e02 */
[----:B------:R-:W-:-:S02]  /*0d80*/  LOP3.LUT R7, R32, R7, R28, 0xb4, !PT ;  /* 0x0000000720077212 */ /* 0x000fc400078eb41c */
[-C--:B------:R-:W-:Y:S02]  /*0d90*/  LOP3.LUT R32, R35, R16.reuse, RZ, 0x3c, !PT ;  /* 0x0000001023207212 */ /* 0x080fe400078e3cff */
[----:B------:R-:W-:Y:S02]  /*0da0*/  LOP3.LUT R2, R22, R16, R19, 0xb4, !PT ;  /* 0x0000001016027212 */ /* 0x000fe400078eb413 */
[----:B------:R-:W-:Y:S02]  /*0db0*/  LOP3.LUT R16, R19, R33, R16, 0xb4, !PT ;  /* 0x0000002113107212 */ /* 0x000fe400078eb410 */
[----:B--2---:R-:W-:Y:S02]  /*0dc0*/  LOP3.LUT R8, R8, R19, R22, 0xb4, !PT ;  /* 0x0000001308087212 */ /* 0x004fe400078eb416 */
[----:B------:R-:W-:Y:S02]  /*0dd0*/  LOP3.LUT R22, R22, R18, R17, 0x90, !PT ;  /* 0x0000001216167212 */ /* 0x000fe400078e9011 */
[----:B------:R-:W-:-:S02]  /*0de0*/  LOP3.LUT R19, R23, UR10, RZ, 0x3c, !PT ;  /* 0x0000000a17137c12 */ /* 0x000fc4000f8e3cff */
[----:B------:R-:W-:Y:S01]  /*0df0*/  LOP3.LUT R17, R8, R18, R17, 0x96, !PT ;  /* 0x0000001208117212 */ /* 0x000fe200078e9611 */
[----:B------:R-:W-:Y:S01]  /*0e00*/  IMAD.MOV.U32 R18, RZ, RZ, R32 ;  /* 0x000000ffff127224 */ /* 0x000fe200078e0020 */
[----:B------:R-:W-:Y:S02]  /*0e10*/  LOP3.LUT R28, R22, R33, RZ, 0x3c, !PT ;  /* 0x00000021161c7212 */ /* 0x000fe400078e3cff */
[----:B------:R-:W-:Y:S01]  /*0e20*/  LOP3.LUT R23, R9, R19, RZ, 0x3c, !PT ;  /* 0x0000001309177212 */ /* 0x000fe200078e3cff */
[----:B------:R-:W-:Y:S06]  /*0e30*/  BRA.U UP0, `(.L_x_3) ;  /* 0xfffffff9004c7547 */ /* 0x000fec000b83ffff */
[----:B------:R-:W0:Y:S01]  /*0e40*/  S2R R3, SR_TID.X ;  /* 0x0000000000037919 */ /* 0x000e220000002100 */
[----:B------:R-:W0:Y:S01]  /*0e50*/  LDC R0, c[0x0][0x360] ;  /* 0x0000d800ff007b82 */ /* 0x000e220000000800 */
[----:B------:R-:W-:Y:S01]  /*0e60*/  IMAD.MOV.U32 R7, RZ, RZ, RZ ;  /* 0x000000ffff077224 */ /* 0x000fe200078e00ff */
[----:B------:R-:W1:Y:S01]  /*0e70*/  LDCU UR39, c[0x0][0x3ac] ;  /* 0x00007580ff2777ac */ /* 0x000e620008000800 */
[----:B------:R-:W-:Y:S01]  /*0e80*/  IMAD.MOV.U32 R9, RZ, RZ, RZ ;  /* 0x000000ffff097224 */ /* 0x000fe200078e00ff */
[----:B------:R-:W-:Y:S01]  /*0e90*/  BSSY.RECONVERGENT B6, `(.L_x_4) ;  /* 0x0000164000067945 */ /* 0x000fe20003800200 */
[----:B------:R-:W-:Y:S01]  /*0ea0*/  IMAD.MOV.U32 R10, RZ, RZ, R18 ;  /* 0x000000ffff0a7224 */ /* 0x000fe200078e0012 */
[----:B------:R-:W2:Y:S01]  /*0eb0*/  LDCU.64 UR40, c[0x0][0x380] ;  /* 0x00007000ff2877ac */ /* 0x000ea20008000a00 */
[----:B------:R-:W-:Y:S02]  /*0ec0*/  IMAD.MOV.U32 R11, RZ, RZ, R19 ;  /* 0x000000ffff0b7224 */ /* 0x000fe400078e0013 */
[----:B------:R-:W-:Y:S01]  /*0ed0*/  IMAD.MOV.U32 R4, RZ, RZ, R17 ;  /* 0x000000ffff047224 */ /* 0x000fe200078e0011 */
[----:B------:R-:W3:Y:S01]  /*0ee0*/  LDCU.64 UR42, c[0x0][0x388] ;  /* 0x00007100ff2a77ac */ /* 0x000ee20008000a00 */
[----:B------:R-:W-:-:S02]  /*0ef0*/  IMAD.MOV.U32 R5, RZ, RZ, R23 ;  /* 0x000000ffff057224 */ /* 0x000fc400078e0017 */
[----:B------:R-:W-:Y:S02]  /*0f00*/  IMAD.MOV.U32 R6, RZ, RZ, R2 ;  /* 0x000000ffff067224 */ /* 0x000fe400078e0002 */
[----:B------:R-:W-:-:S03]  /*0f10*/  IMAD.MOV.U32 R8, RZ, RZ, R16 ;  /* 0x000000ffff087224 */ /* 0x000fc600078e0010 */
[----:B------:R4:W-:Y:S04]  /*0f20*/  STL.128 [R1], R4 ;  /* 0x0000000401007387 */ /* 0x0009e80000100c00 */
[----:B------:R4:W-:Y:S01]  /*0f30*/  STL.128 [R1+0x10], R8 ;  /* 0x0000100801007387 */ /* 0x0009e20000100c00 */
[----:B0-----:R-:W-:-:S05]  /*0f40*/  IMAD R0, R0, UR11, R3 ;  /* 0x0000000b00007c24 */ /* 0x001fca000f8e0203 */
[----:B------:R-:W-:-:S13]  /*0f50*/  ISETP.NE.AND P0, PT, R0, RZ, PT ;  /* 0x000000ff0000720c */ /* 0x000fda0003f05270 */
[----:B-1234-:R-:W-:Y:S05]  /*0f60*/  @P0 BRA `(.L_x_5) ;  /* 0x0000001400580947 */ /* 0x01efea0003800000 */
[----:B------:R-:W-:Y:S01]  /*0f70*/  MOV R8, 0x0 ;  /* 0x0000000000087802 */ /* 0x000fe20000000f00 */
[----:B------:R-:W0:Y:S01]  /*0f80*/  LDCU.64 UR4, c[0x4][0x20] ;  /* 0x01000400ff0477ac */ /* 0x000e220008000a00 */
[----:B------:R-:W-:Y:S02]  /*0f90*/  SHF.R.U64 R29, R16, 0x18, R9 ;  /* 0x00000018101d7819 */ /* 0x000fe40000001209 */
[----:B------:R-:W-:Y:S02]  /*0fa0*/  IADD3 R30, P0, P1, R1, 0x20, R30 ;  /* 0x00000020011e7810 */ /* 0x000fe4000791e01e */
[----:B------:R-:W1:Y:S01]  /*0fb0*/  LDC.64 R8, c[0x4][R8] ;  /* 0x0100000008087b82 */ /* 0x000e620000000a00 */
[----:B------:R-:W-:Y:S02]  /*0fc0*/  SHF.R.U64 R28, R2, 0x18, R7 ;  /* 0x00000018021c7819 */ /* 0x000fe40000001207 */
[----:B------:R-:W-:Y:S02]  /*0fd0*/  CS2R R6, SRZ ;  /* 0x0000000000067805 */ /* 0x000fe4000001ff00 */
[----:B------:R-:W-:-:S02]  /*0fe0*/  SHF.R.U32.HI R27, RZ, 0x18, R19 ;  /* 0x00000018ff1b7819 */ /* 0x000fc40000011613 */
[--C-:B------:R-:W-:Y:S02]  /*0ff0*/  SHF.R.U32.HI R42, RZ, 0x10, R19.reuse ;  /* 0x00000010ff2a7819 */ /* 0x100fe40000011613 */
[----:B------:R-:W-:Y:S02]  /*1000*/  SHF.R.U32.HI R41, RZ, 0x8, R19 ;  /* 0x00000008ff297819 */ /* 0x000fe40000011613 */
[--C-:B------:R-:W-:Y:S02]  /*1010*/  SHF.R.U32.HI R26, RZ, 0x18, R18.reuse ;  /* 0x00000018ff1a7819 */ /* 0x100fe40000011612 */
[--C-:B------:R-:W-:Y:S01]  /*1020*/  SHF.R.U32.HI R40, RZ, 0x10, R18.reuse ;  /* 0x00000010ff287819 */ /* 0x100fe20000011612 */
[----:B0-----:R-:W-:Y:S01]  /*1030*/  IMAD.U32 R4, RZ, RZ, UR4 ;  /* 0x00000004ff047e24 */ /* 0x001fe2000f8e00ff */
[----:B------:R-:W-:Y:S01]  /*1040*/  SHF.R.U32.HI R39, RZ, 0x8, R18 ;  /* 0x00000008ff277819 */ /* 0x000fe20000011612 */
[----:B------:R-:W-:Y:S01]  /*1050*/  IMAD.U32 R5, RZ, RZ, UR5 ;  /* 0x00000005ff057e24 */ /* 0x000fe2000f8e00ff */
[----:B------:R-:W-:-:S02]  /*1060*/  SHF.R.U32.HI R38, RZ, 0x10, R16 ;  /* 0x00000010ff267819 */ /* 0x000fc40000011610 */
[----:B------:R-:W-:Y:S02]  /*1070*/  SHF.R.U32.HI R37, RZ, 0x8, R16 ;  /* 0x00000008ff257819 */ /* 0x000fe40000011610 */
[--C-:B------:R-:W-:Y:S02]  /*1080*/  SHF.R.U32.HI R36, RZ, 0x10, R2.reuse ;  /* 0x00000010ff247819 */ /* 0x100fe40000011602 */
[----:B------:R-:W-:Y:S02]  /*1090*/  SHF.R.U32.HI R35, RZ, 0x8, R2 ;  /* 0x00000008ff237819 */ /* 0x000fe40000011602 */
[--C-:B------:R-:W-:Y:S02]  /*10a0*/  SHF.R.U32.HI R25, RZ, 0x18, R23.reuse ;  /* 0x00000018ff197819 */ /* 0x100fe40000011617 */
[--C-:B------:R-:W-:Y:S02]  /*10b0*/  SHF.R.U32.HI R34, RZ, 0x10, R23.reuse ;  /* 0x00000010ff227819 */ /* 0x100fe40000011617 */
[----:B------:R-:W-:-:S02]  /*10c0*/  SHF.R.U32.HI R33, RZ, 0x8, R23 ;  /* 0x00000008ff217819 */ /* 0x000fc40000011617 */
[--C-:B------:R-:W-:Y:S02]  /*10d0*/  SHF.R.U32.HI R24, RZ, 0x18, R17.reuse ;  /* 0x00000018ff187819 */ /* 0x100fe40000011611 */
[--C-:B------:R-:W-:Y:S02]  /*10e0*/  SHF.R.U32.HI R32, RZ, 0x10, R17.reuse ;  /* 0x00000010ff207819 */ /* 0x100fe40000011611 */
[----:B------:R-:W-:Y:S02]  /*10f0*/  SHF.R.U32.HI R31, RZ, 0x8, R17 ;  /* 0x00000008ff1f7819 */ /* 0x000fe40000011611 */
[----:B------:R-:W-:-:S07]  /*1100*/  IADD3.X R22, PT, PT, RZ, UR38, RZ, P0, P1 ;  /* 0x00000026ff167c10 */ /* 0x000fce00087e24ff */
[----:B------:R-:W-:-:S07]  /*1110*/  LEPC R20, `(.L_x_6) ;  /* 0x000000001014794e */ /* 0x000fce0000000000 */
[----:B-1----:R-:W-:Y:S05]  /*1120*/  CALL.ABS.NOINC R8 ;  /* 0x0000000008007343 */ /* 0x002fea0003c00000 */
.L_x_6:
[----:B------:R-:W-:Y:S01]  /*1130*/  LOP3.LUT R0, R17, 0xff, RZ, 0xc0, !PT ;  /* 0x000000ff11007812 */ /* 0x000fe200078ec0ff */
[----:B------:R-:W0:Y:S01]  /*1140*/  LDCU.64 UR4, c[0x4][0x28] ;  /* 0x01000500ff0477ac */ /* 0x000e220008000a00 */
[----:B------:R-:W-:Y:S01]  /*1150*/  MOV R17, 0x0 ;  /* 0x0000000000117802 */ /* 0x000fe20000000f00 */
[----:B------:R-:W-:Y:S02]  /*1160*/  IMAD.MOV.U32 R6, RZ, RZ, R30 ;  /* 0x000000ffff067224 */ /* 0x000fe400078e001e */
[----:B------:R1:W-:Y:S01]  /*1170*/  STL [R1+0x20], R0 ;  /* 0x0000200001007387 */ /* 0x0003e20000100800 */
[----:B------:R1:W2:Y:S01]  /*1180*/  LDC.64 R8, c[0x4][R17] ;  /* 0x0100000011087b82 */ /* 0x0002a20000000a00 */
[----:B------:R-:W-:Y:S02]  /*1190*/  IMAD.MOV.U32 R7, RZ, RZ, R22 ;  /* 0x000000ffff077224 */ /* 0x000fe400078e0016 */
[----:B0-----:R-:W-:Y:S02]  /*11a0*/  IMAD.U32 R4, RZ, RZ, UR4 ;  /* 0x00000004ff047e24 */ /* 0x001fe4000f8e00ff */
[----:B-1----:R-:W-:-:S07]  /*11b0*/  IMAD.U32 R5, RZ, RZ, UR5 ;  /* 0x00000005ff057e24 */ /* 0x002fce000f8e00ff */
[----:B------:R-:W-:-:S07]  /*11c0*/  LEPC R20, `(.L_x_7) ;  /* 0x000000001014794e */ /* 0x000fce0000000000 */
[----:B--2---:R-:W-:Y:S05]  /*11d0*/  CALL.ABS.NOINC R8 ;  /* 0x0000000008007343 */ /* 0x004fea0003c00000 */
.L_x_7:
[----:B------:R-:W-:Y:S01]  /*11e0*/  LOP3.LUT R0, R31, 0xff, RZ, 0xc0, !PT ;  /* 0x000000ff1f007812 */ /* 0x000fe200078ec0ff */
[----:B------:R0:W1:Y:S01]  /*11f0*/  LDC.64 R8, c[0x4][R17] ;  /* 0x0100000011087b82 */ /* 0x0000620000000a00 */
[----:B------:R-:W2:Y:S01]  /*1200*/  LDCU.64 UR4, c[0x4][0x28] ;  /* 0x01000500ff0477ac */ /* 0x000ea20008000a00 */
[----:B------:R-:W-:Y:S02]  /*1210*/  IMAD.MOV.U32 R6, RZ, RZ, R30 ;  /* 0x000000ffff067224 */ /* 0x000fe400078e001e */
[----:B------:R0:W-:Y:S01]  /*1220*/  STL [R1+0x20], R0 ;  /* 0x0000200001007387 */ /* 0x0001e20000100800 */
[----:B------:R-:W-:Y:S02]  /*1230*/  IMAD.MOV.U32 R7, RZ, RZ, R22 ;  /* 0x000000ffff077224 */ /* 0x000fe400078e0016 */
[----:B--2---:R-:W-:Y:S02]  /*1240*/  IMAD.U32 R4, RZ, RZ, UR4 ;  /* 0x00000004ff047e24 */ /* 0x004fe4000f8e00ff */
[----:B0-----:R-:W-:-:S07]  /*1250*/  IMAD.U32 R5, RZ, RZ, UR5 ;  /* 0x00000005ff057e24 */ /* 0x001fce000f8e00ff */
[----:B------:R-:W-:-:S07]  /*1260*/  LEPC R20, `(.L_x_8) ;  /* 0x000000001014794e */ /* 0x000fce0000000000 */
[----:B-1----:R-:W-:Y:S05]  /*1270*/  CALL.ABS.NOINC R8 ;  /* 0x0000000008007343 */ /* 0x002fea0003c00000 */
.L_x_8:
        /* <DEDUP_REMOVED lines=10> */
.L_x_9:
[----:B------:R0:W-:Y:S01]  /*1320*/  STL [R1+0x20], R24 ;  /* 0x0000201801007387 */ /* 0x0001e20000100800 */
[----:B------:R0:W1:Y:S01]  /*1330*/  LDC.64 R8, c[0x4][R17] ;  /* 0x0100000011087b82 */ /* 0x0000620000000a00 */
[----:B------:R-:W2:Y:S01]  /*1340*/  LDCU.64 UR4, c[0x4][0x28] ;  /* 0x01000500ff0477ac */ /* 0x000ea20008000a00 */
[----:B------:R-:W-:Y:S02]  /*1350*/  IMAD.MOV.U32 R6, RZ, RZ, R30 ;  /* 0x000000ffff067224 */ /* 0x000fe400078e001e */
[----:B------:R-:W-:Y:S02]  /*1360*/  IMAD.MOV.U32 R7, RZ, RZ, R22 ;  /* 0x000000ffff077224 */ /* 0x000fe400078e0016 */
[----:B--2---:R-:W-:Y:S02]  /*1370*/  IMAD.U32 R4, RZ, RZ, UR4 ;  /* 0x00000004ff047e24 */ /* 0x004fe4000f8e00ff */
[----:B0-----:R-:W-:-:S07]  /*1380*/  IMAD.U32 R5, RZ, RZ, UR5 ;  /* 0x00000005ff057e24 */ /* 0x001fce000f8e00ff */
[----:B------:R-:W-:-:S07]  /*1390*/  LEPC R20, `(.L_x_10) ;  /* 0x000000001014794e */ /* 0x000fce0000000000 */
[----:B-1----:R-:W-:Y:S05]  /*13a0*/  CALL.ABS.NOINC R8 ;  /* 0x0000000008007343 */ /* 0x002fea0003c00000 */
.L_x_10:
        /* <DEDUP_REMOVED lines=10> */
.L_x_11:
        /* <DEDUP_REMOVED lines=10> */
.L_x_12:
        /* <DEDUP_REMOVED lines=10> */
.L_x_13:
        /* <DEDUP_REMOVED lines=9> */
.L_x_14:
[----:B------:R-:W-:Y:S01]  /*1620*/  LOP3.LUT R0, R2, 0xff, RZ, 0xc0, !PT ;  /* 0x000000ff02007812 */ /* 0x000fe200078ec0ff */
[----:B------:R-:W0:Y:S01]  /*1630*/  LDCU.64 UR4, c[0x4][0x28] ;  /* 0x01000500ff0477ac */ /* 0x000e220008000a00 */
[----:B------:R1:W2:Y:S01]  /*1640*/  LDC.64 R2, c[0x4][R17] ;  /* 0x0100000011027b82 */ /* 0x0002a20000000a00 */
[----:B------:R-:W-:Y:S02]  /*1650*/  IMAD.MOV.U32 R6, RZ, RZ, R30 ;  /* 0x000000ffff067224 */ /* 0x000fe400078e001e */
[----:B------:R1:W-:Y:S01]  /*1660*/  STL [R1+0x20], R0 ;  /* 0x0000200001007387 */ /* 0x0003e20000100800 */
[----:B------:R-:W-:Y:S02]  /*1670*/  IMAD.MOV.U32 R7, RZ, RZ, R22 ;  /* 0x000000ffff077224 */ /* 0x000fe400078e0016 */
[----:B0-----:R-:W-:Y:S02]  /*1680*/  IMAD.U32 R4, RZ, RZ, UR4 ;  /* 0x00000004ff047e24 */ /* 0x001fe4000f8e00ff */
[----:B-1----:R-:W-:-:S07]  /*1690*/  IMAD.U32 R5, RZ, RZ, UR5 ;  /* 0x00000005ff057e24 */ /* 0x002fce000f8e00ff */
[----:B------:R-:W-:-:S07]  /*16a0*/  LEPC R20, `(.L_x_15) ;  /* 0x000000001014794e */ /* 0x000fce0000000000 */
[----:B--2---:R-:W-:Y:S05]  /*16b0*/  CALL.ABS.NOINC R2 ;  /* 0x0000000002007343 */ /* 0x004fea0003c00000 */
.L_x_15:
        /* <DEDUP_REMOVED lines=10> */
.L_x_16:
        /* <DEDUP_REMOVED lines=10> */
.L_x_17:
        /* <DEDUP_REMOVED lines=9> */
.L_x_18:
[----:B------:R0:W-:Y:S01]  /*1890*/  STL [R1+0x20], RZ ;  /* 0x000020ff01007387 */ /* 0x0001e20000100800 */
        /* <DEDUP_REMOVED lines=8> */
.L_x_19:
        /* <DEDUP_REMOVED lines=9> */
.L_x_20:
        /* <DEDUP_REMOVED lines=9> */
.L_x_21:
        /* <DEDUP_REMOVED lines=9> */
.L_x_22:
        /* <DEDUP_REMOVED lines=10> */
.L_x_23:
        /* <DEDUP_REMOVED lines=10> */
.L_x_24:
        /* <DEDUP_REMOVED lines=10> */
.L_x_25:
        /* <DEDUP_REMOVED lines=9> */
.L_x_26:
        /* <DEDUP_REMOVED lines=9> */
.L_x_27:
        /* <DEDUP_REMOVED lines=9> */
.L_x_28:
        /* <DEDUP_REMOVED lines=9> */
.L_x_29:
        /* <DEDUP_REMOVED lines=9> */
.L_x_30:
        /* <DEDUP_REMOVED lines=10> */
.L_x_31:
        /* <DEDUP_REMOVED lines=10> */
.L_x_32:
        /* <DEDUP_REMOVED lines=10> */
.L_x_33:
        /* <DEDUP_REMOVED lines=9> */
.L_x_34:
        /* <DEDUP_REMOVED lines=10> */
.L_x_35:
        /* <DEDUP_REMOVED lines=10> */
.L_x_36:
        /* <DEDUP_REMOVED lines=10> */
.L_x_37:
        /* <DEDUP_REMOVED lines=9> */
.L_x_38:
[----:B------:R0:W1:Y:S01]  /*2460*/  LDC.64 R2, c[0x4][R17] ;  /* 0x0100000011027b82 */ /* 0x0000620000000a00 */
[----:B------:R-:W2:Y:S01]  /*2470*/  LDCU.64 UR4, c[0x4][0x30] ;  /* 0x01000600ff0477ac */ /* 0x000ea20008000a00 */
[----:B------:R-:W-:Y:S01]  /*2480*/  CS2R R6, SRZ ;  /* 0x0000000000067805 */ /* 0x000fe2000001ff00 */
[----:B--2---:R-:W-:Y:S02]  /*2490*/  IMAD.U32 R4, RZ, RZ, UR4 ;  /* 0x00000004ff047e24 */ /* 0x004fe4000f8e00ff */
[----:B0-----:R-:W-:-:S07]  /*24a0*/  IMAD.U32 R5, RZ, RZ, UR5 ;  /* 0x00000005ff057e24 */ /* 0x001fce000f8e00ff */
[----:B------:R-:W-:-:S07]  /*24b0*/  LEPC R20, `(.L_x_5) ;  /* 0x000000001014794e */ /* 0x000fce0000000000 */
[----:B-1----:R-:W-:Y:S05]  /*24c0*/  CALL.ABS.NOINC R2 ;  /* 0x0000000002007343 */ /* 0x002fea0003c00000 */
.L_x_5:
[----:B------:R-:W-:Y:S05]  /*24d0*/  BSYNC.RECONVERGENT B6 ;  /* 0x0000000000067941 */ /* 0x000fea0003800200 */
.L_x_4:
[----:B------:R-:W0:Y:S01]  /*24e0*/  LDC R5, c[0x0][0x3a8] ;  /* 0x0000ea00ff057b82 */ /* 0x000e220000000800 */
[----:B------:R-:W-:Y:S02]  /*24f0*/  PLOP3.LUT P0, PT, PT, PT, PT, 0x8, 0x80 ;  /* 0x000000000080781c */ /* 0x000fe40003f0e170 */
[----:B0-----:R-:W-:-:S13]  /*2500*/  ISETP.GE.AND P1, PT, R5, 0x1, PT ;  /* 0x000000010500780c */ /* 0x001fda0003f26270 */
[----:B------:R-:W-:Y:S05]  /*2510*/  @!P1 BRA `(.L_x_39) ;  /* 0x0000000000349947 */ /* 0x000fea0003800000 */
[----:B------:R-:W-:Y:S01]  /*2520*/  BSSY.RECONVERGENT B0, `(.L_x_39) ;  /* 0x000000c000007945 */ /* 0x000fe20003800200 */
[----:B------:R-:W-:-:S07]  /*2530*/  IMAD.MOV.U32 R0, RZ, RZ, RZ ;  /* 0x000000ffff007224 */ /* 0x000fce00078e00ff */
.L_x_40:
[----:B------:R-:W-:Y:S01]  /*2540*/  IADD3 R2, P0, PT, R0, UR40, RZ ;  /* 0x0000002800027c10 */ /* 0x000fe2000ff1e0ff */
[----:B------:R-:W-:-:S04]  /*2550*/  IMAD.IADD R4, R1, 0x1, R0 ;  /* 0x0000000101047824 */ /* 0x000fc800078e0200 */
[----:B------:R-:W-:Y:S02]  /*2560*/  IMAD.X R3, RZ, RZ, UR41, P0 ;  /* 0x00000029ff037e24 */ /* 0x000fe400080e06ff */
[----:B------:R-:W2:Y:S04]  /*2570*/  LDL.U8 R4, [R4] ;  /* 0x0000000004047983 */ /* 0x000ea80000100000 */
[----:B------:R-:W2:Y:S01]  /*2580*/  LDG.E.U8 R3, desc[UR36][R2.64] ;  /* 0x0000002402037981 */ /* 0x000ea2000c1e1100 */
[----:B------:R-:W-:-:S05]  /*2590*/  VIADD R0, R0, 0x1 ;  /* 0x0000000100007836 */ /* 0x000fca0000000000 */
[----:B------:R-:W-:Y:S02]  /*25a0*/  ISETP.NE.AND P1, PT, R0, R5, PT ;  /* 0x000000050000720c */ /* 0x000fe40003f25270 */
[CC--:B--2---:R-:W-:Y:S02]  /*25b0*/  ISETP.EQ.AND P2, PT, R4.reuse, R3.reuse, PT ;  /* 0x000000030400720c */ /* 0x0c4fe40003f42270 */
[----:B------:R-:W-:-:S11]  /*25c0*/  ISETP.NE.AND P0, PT, R4, R3, PT ;  /* 0x000000030400720c */ /* 0x000fd60003f05270 */
[----:B------:R-:W-:Y:S05]  /*25d0*/  @P1 BRA P2, `(.L_x_40) ;  /* 0xfffffffc00d81947 */ /* 0x000fea000103ffff */
[----:B------:R-:W-:Y:S05]  /*25e0*/  BSYNC.RECONVERGENT B0 ;  /* 0x0000000000007941 */ /* 0x000fea0003800200 */
.L_x_39:
[----:B------:R-:W0:Y:S02]  /*25f0*/  LDCU UR4, c[0x0][0x3ac] ;  /* 0x00007580ff0477ac */ /* 0x000e240008000800 */
[----:B0-----:R-:W-:-:S09]  /*2600*/  UISETP.GE.AND UP0, UPT, UR4, 0x1, UPT ;  /* 0x000000010400788c */ /* 0x001fd2000bf06270 */
[----:B------:R-:W-:Y:S05]  /*2610*/  BRA.U !UP0, `(.L_x_41) ;  /* 0x0000000108347547 */ /* 0x000fea000b800000 */
[----:B------:R-:W-:Y:S01]  /*2620*/  BSSY.RECONVERGENT B0, `(.L_x_41) ;  /* 0x000000c000007945 */ /* 0x000fe20003800200 */
[----:B------:R-:W-:-:S07]  /*2630*/  IMAD.MOV.U32 R0, RZ, RZ, RZ ;  /* 0x000000ffff007224 */ /* 0x000fce00078e00ff */
.L_x_42:
[----:B------:R-:W-:Y:S02]  /*2640*/  IADD3 R2, P1, PT, R0, UR42, RZ ;  /* 0x0000002a00027c10 */ /* 0x000fe4000ff3e0ff */
[----:B------:R-:W-:-:S03]  /*2650*/  IADD3 R4, PT, PT, R1, -UR39, R0 ;  /* 0x8000002701047c10 */ /* 0x000fc6000fffe000 */
[----:B------:R-:W-:-:S03]  /*2660*/  IMAD.X R3, RZ, RZ, UR43, P1 ;  /* 0x0000002bff037e24 */ /* 0x000fc600088e06ff */
[----:B------:R-:W2:Y:S04]  /*2670*/  LDL.U8 R4, [R4+0x20] ;  /* 0x0000200004047983 */ /* 0x000ea80000100000 */
[----:B------:R-:W2:Y:S01]  /*2680*/  LDG.E.U8 R3, desc[UR36][R2.64] ;  /* 0x0000002402037981 */ /* 0x000ea2000c1e1100 */
[----:B------:R-:W-:-:S05]  /*2690*/  VIADD R0, R0, 0x1 ;  /* 0x0000000100007836 */ /* 0x000fca0000000000 */
[----:B------:R-:W-:Y:S02]  /*26a0*/  ISETP.NE.AND P2, PT, R0, UR39, PT ;  /* 0x0000002700007c0c */ /* 0x000fe4000bf45270 */
[----:B--2---:R-:W-:-:S13]  /*26b0*/  ISETP.NE.AND P1, PT, R4, R3, PT ;  /* 0x000000030400720c */ /* 0x004fda0003f25270 */
[----:B------:R-:W-:Y:S05]  /*26c0*/  @P1 EXIT ;  /* 0x000000000000194d */ /* 0x000fea0003800000 */
[----:B------:R-:W-:Y:S05]  /*26d0*/  @P2 BRA `(.L_x_42) ;  /* 0xfffffffc00d82947 */ /* 0x000fea000383ffff */
[----:B------:R-:W-:Y:S05]  /*26e0*/  BSYNC.RECONVERGENT B0 ;  /* 0x0000000000007941 */ /* 0x000fea0003800200 */
.L_x_41:
[----:B------:R-:W-:Y:S05]  /*26f0*/  @P0 EXIT ;  /* 0x000000000000094d */ /* 0x000fea0003800000 */
[----:B------:R-:W2:Y:S04]  /*2700*/  LDL.U8 R22, [R1] ;  /* 0x0000000001167983 */ /* 0x000ea80000100000 */
[----:B------:R-:W3:Y:S04]  /*2710*/  LDL.U8 R7, [R1+0x1] ;  /* 0x0000010001077983 */ /* 0x000ee80000100000 */
[----:B------:R-:W4:Y:S04]  /*2720*/  LDL.U8 R9, [R1+0x2] ;  /* 0x0000020001097983 */ /* 0x000f280000100000 */
[----:B------:R-:W5:Y:S04]  /*2730*/  LDL.U8 R11, [R1+0x3] ;  /* 0x00000300010b7983 */ /* 0x000f680000100000 */
        /* <DEDUP_REMOVED lines=27> */
[----:B------:R-:W5:Y:S01]  /*28f0*/  LDL.U8 R5, [R1+0x1f] ;  /* 0x00001f0001057983 */ /* 0x000f620000100000 */
[----:B------:R-:W2:Y:S03]  /*2900*/  LDC.64 R2, c[0x0][0x3a0] ;  /* 0x0000e800ff027b82 */ /* 0x000ea60000000a00 */
[----:B--2---:R-:W-:Y:S04]  /*2910*/  STG.E.U8 desc[UR36][R2.64], R22 ;  /* 0x0000001602007986 */ /* 0x004fe8000c101124 */
[----:B---3--:R-:W-:Y:S04]  /*2920*/  STG.E.U8 desc[UR36][R2.64+0x1], R7 ;  /* 0x0000010702007986 */ /* 0x008fe8000c101124 */
[----:B----4-:R-:W-:Y:S04]  /*2930*/  STG.E.U8 desc[UR36][R2.64+0x2], R9 ;  /* 0x0000020902007986 */ /* 0x010fe8000c101124 */
[----:B-----5:R-:W-:Y:S04]  /*2940*/  STG.E.U8 desc[UR36][R2.64+0x3], R11 ;  /* 0x0000030b02007986 */ /* 0x020fe8000c101124 */
[----:B------:R-:W-:Y:S04]  /*2950*/  STG.E.U8 desc[UR36][R2.64+0x4], R13 ;  /* 0x0000040d02007986 */ /* 0x000fe8000c101124 */
        /* <DEDUP_REMOVED lines=26> */
[----:B------:R-:W-:Y:S01]  /*2b00*/  STG.E.U8 desc[UR36][R2.64+0x1f], R5 ;  /* 0x00001f0502007986 */ /* 0x000fe2000c101124 */
[----:B------:R-:W-:Y:S05]  /*2b10*/  EXIT ;  /* 0x000000000000794d */ /* 0x000fea0003800000 */
.L_x_43:
[----:B------:R-:W-:-:S00]  /*2b20*/  BRA `(.L_x_43) ;  /* 0xfffffffc00fc7947 */ /* 0x000fc0000383ffff */
[----:B------:R-:W-:-:S00]  /*2b30*/  NOP ;  /* 0x0000000000007918 */ /* 0x000fc00000000000 */
        /* <DEDUP_REMOVED lines=12> */
.L_x_44:


//--------------------- .nv.global.init           --------------------------
	.section	.nv.global.init,"aw",@progbits
	.align	8
.nv.global.init:
	.type		keccak_round_constants,@object
	.size		keccak_round_constants,(keccak_rho_offsets - keccak_round_constants)
keccak_round_constants:
        /*0000*/ 	.byte	0x01, 0x00, 0x00, 0x00, 0x00, 0x00, 0x00, 0x00, 0x82, 0x80, 0x00, 0x00, 0x00, 0x00, 0x00, 0x00
        /* <DEDUP_REMOVED lines=11> */
	.type		keccak_rho_offsets,@object
	.size		keccak_rho_offsets,(keccak_pi - keccak_rho_offsets)
keccak_rho_offsets:
        /*00c0*/ 	.byte	0x01, 0x00, 0x00, 0x00, 0x03, 0x00, 0x00, 0x00, 0x06, 0x00, 0x00, 0x00, 0x0a, 0x00, 0x00, 0x00
        /*00d0*/ 	.byte	0x0f, 0x00, 0x00, 0x00, 0x15, 0x00, 0x00, 0x00, 0x1c, 0x00, 0x00, 0x00, 0x24, 0x00, 0x00, 0x00
        /*00e0*/ 	.byte	0x2d, 0x00, 0x00, 0x00, 0x37, 0x00, 0x00, 0x00, 0x02, 0x00, 0x00, 0x00, 0x0e, 0x00, 0x00, 0x00
        /*00f0*/ 	.byte	0x1b, 0x00, 0x00, 0x00, 0x29, 0x00, 0x00, 0x00, 0x38, 0x00, 0x00, 0x00, 0x08, 0x00, 0x00, 0x00
        /*0100*/ 	.byte	0x19, 0x00, 0x00, 0x00, 0x2b, 0x00, 0x00, 0x00, 0x3e, 0x00, 0x00, 0x00, 0x12, 0x00, 0x00, 0x00
        /*0110*/ 	.byte	0x27, 0x00, 0x00, 0x00, 0x3d, 0x00, 0x00, 0x00, 0x14, 0x00, 0x00, 0x00, 0x2c, 0x00, 0x00, 0x00
	.type		keccak_pi,@object
	.size		keccak_pi,($str$2 - keccak_pi)
keccak_pi:
        /*0120*/ 	.byte	0x0a, 0x00, 0x00, 0x00, 0x07, 0x00, 0x00, 0x00, 0x0b, 0x00, 0x00, 0x00, 0x11, 0x00, 0x00, 0x00
        /*0130*/ 	.byte	0x12, 0x00, 0x00, 0x00, 0x03, 0x00, 0x00, 0x00, 0x05, 0x00, 0x00, 0x00, 0x10, 0x00, 0x00, 0x00
        /*0140*/ 	.byte	0x08, 0x00, 0x00, 0x00, 0x15, 0x00, 0x00, 0x00, 0x18, 0x00, 0x00, 0x00, 0x04, 0x00, 0x00, 0x00
        /*0150*/ 	.byte	0x0f, 0x00, 0x00, 0x00, 0x17, 0x00, 0x00, 0x00, 0x13, 0x00, 0x00, 0x00, 0x0d, 0x00, 0x00, 0x00
        /*0160*/ 	.byte	0x0c, 0x00, 0x00, 0x00, 0x02, 0x00, 0x00, 0x00, 0x14, 0x00, 0x00, 0x00, 0x0e, 0x00, 0x00, 0x00
        /*0170*/ 	.byte	0x16, 0x00, 0x00, 0x00, 0x09, 0x00, 0x00, 0x00, 0x06, 0x00, 0x00, 0x00, 0x01, 0x00, 0x00, 0x00
	.type		$str$2,@object
	.size		$str$2,($str$1 - $str$2)
$str$2:
        /*0180*/ 	.byte	0x0a, 0x00
	.type		$str$1,@object
	.size		$str$1,($str - $str$1)
$str$1:
        /*0182*/ 	.byte	0x25, 0x30, 0x32, 0x78, 0x00
	.type		$str,@object
	.size		$str,(.L_3 - $str)
$str:
        /*0187*/ 	.byte	0x48, 0x61, 0x73, 0x68, 0x20, 0x66, 0x6f, 0x72, 0x20, 0x66, 0x69, 0x72, 0x73, 0x74, 0x20, 0x6e
        /*0197*/ 	.byte	0x6f, 0x6e, 0x63, 0x65, 0x3a, 0x20, 0x00
.L_3:


//--------------------- .nv.shared.reserved.0     --------------------------
	.section	.nv.shared.reserved.0,"aw",@nobits
	.weak		__nv_reservedSMEM_offset_0_alias
	.size		__nv_reservedSMEM_offset_0_alias, 0, 64
	.other		__nv_reservedSMEM_offset_0_alias,@"STO_CUDA_RESERVED_SHARED STV_DEFAULT"
__nv_reservedSMEM_offset_0_alias:
	.zero		0
	.zero		64


//--------------------- .nv.constant0.mine_patterns --------------------------
	.section	.nv.constant0.mine_patterns,"a",@progbits
	.sectionflags	@""
	.align	4
.nv.constant0.mine_patterns:
	.zero		952


//--------------------- SYMBOLS --------------------------

	.type		.nv.reservedSmem.offset0,@object
	.size		.nv.reservedSmem.offset0,0x4
	.type		vprintf,@function
